//
// Generated by NVIDIA NVVM Compiler
//
// Compiler Build ID: CL-36424714
// Cuda compilation tools, release 13.0, V13.0.88
// Based on NVVM 20.0.0
//

.version 9.0
.target sm_100
.address_size 64

	// .globl	relu_forward
.extern .shared .align 16 .b8 shared[];

.visible .entry relu_forward(
	.param .u64 .ptr .align 1 relu_forward_param_0,
	.param .u64 .ptr .align 1 relu_forward_param_1,
	.param .u32 relu_forward_param_2
)
{
	.reg .pred 	%p<2>;
	.reg .b32 	%r<6>;
	.reg .b64 	%rd<8>;
	.reg .b64 	%fd<3>;

	ld.param.u64 	%rd1, [relu_forward_param_0];
	ld.param.u64 	%rd2, [relu_forward_param_1];
	ld.param.u32 	%r2, [relu_forward_param_2];
	mov.u32 	%r3, %ctaid.x;
	mov.u32 	%r4, %ntid.x;
	mov.u32 	%r5, %tid.x;
	mad.lo.s32 	%r1, %r3, %r4, %r5;
	setp.ge.s32 	%p1, %r1, %r2;
	@%p1 bra 	$L__BB0_2;
	cvta.to.global.u64 	%rd3, %rd1;
	cvta.to.global.u64 	%rd4, %rd2;
	mul.wide.s32 	%rd5, %r1, 8;
	add.s64 	%rd6, %rd3, %rd5;
	ld.global.f64 	%fd1, [%rd6];
	max.f64 	%fd2, %fd1, 0d0000000000000000;
	add.s64 	%rd7, %rd4, %rd5;
	st.global.f64 	[%rd7], %fd2;
$L__BB0_2:
	ret;

}
	// .globl	relu_backward
.visible .entry relu_backward(
	.param .u64 .ptr .align 1 relu_backward_param_0,
	.param .u64 .ptr .align 1 relu_backward_param_1,
	.param .u64 .ptr .align 1 relu_backward_param_2,
	.param .u32 relu_backward_param_3
)
{
	.reg .pred 	%p<3>;
	.reg .b32 	%r<6>;
	.reg .b64 	%rd<13>;
	.reg .b64 	%fd<6>;

	ld.param.u64 	%rd1, [relu_backward_param_0];
	ld.param.u64 	%rd2, [relu_backward_param_1];
	ld.param.u64 	%rd3, [relu_backward_param_2];
	ld.param.u32 	%r2, [relu_backward_param_3];
	mov.u32 	%r3, %ctaid.x;
	mov.u32 	%r4, %ntid.x;
	mov.u32 	%r5, %tid.x;
	mad.lo.s32 	%r1, %r3, %r4, %r5;
	setp.ge.s32 	%p1, %r1, %r2;
	@%p1 bra 	$L__BB1_4;
	cvta.to.global.u64 	%rd4, %rd1;
	mul.wide.s32 	%rd5, %r1, 8;
	add.s64 	%rd6, %rd4, %rd5;
	ld.global.f64 	%fd4, [%rd6];
	setp.leu.f64 	%p2, %fd4, 0d0000000000000000;
	mov.f64 	%fd5, 0d0000000000000000;
	@%p2 bra 	$L__BB1_3;
	cvta.to.global.u64 	%rd7, %rd2;
	add.s64 	%rd9, %rd7, %rd5;
	ld.global.f64 	%fd5, [%rd9];
$L__BB1_3:
	cvta.to.global.u64 	%rd10, %rd3;
	add.s64 	%rd12, %rd10, %rd5;
	st.global.f64 	[%rd12], %fd5;
$L__BB1_4:
	ret;

}
	// .globl	sigmoid_forward
.visible .entry sigmoid_forward(
	.param .u64 .ptr .align 1 sigmoid_forward_param_0,
	.param .u64 .ptr .align 1 sigmoid_forward_param_1,
	.param .u32 sigmoid_forward_param_2
)
{
	.reg .pred 	%p<5>;
	.reg .b32 	%r<21>;
	.reg .b32 	%f<3>;
	.reg .b64 	%rd<9>;
	.reg .b64 	%fd<30>;

	ld.param.u64 	%rd1, [sigmoid_forward_param_0];
	ld.param.u64 	%rd2, [sigmoid_forward_param_1];
	ld.param.u32 	%r5, [sigmoid_forward_param_2];
	mov.u32 	%r6, %ctaid.x;
	mov.u32 	%r7, %ntid.x;
	mov.u32 	%r8, %tid.x;
	mad.lo.s32 	%r1, %r6, %r7, %r8;
	setp.ge.s32 	%p1, %r1, %r5;
	@%p1 bra 	$L__BB2_5;
	cvta.to.global.u64 	%rd3, %rd1;
	mul.wide.s32 	%rd4, %r1, 8;
	add.s64 	%rd5, %rd3, %rd4;
	ld.global.f64 	%fd1, [%rd5];
	neg.f64 	%fd6, %fd1;
	fma.rn.f64 	%fd7, %fd1, 0dBFF71547652B82FE, 0d4338000000000000;
	{
	.reg .b32 %temp; 
	mov.b64 	{%r2, %temp}, %fd7;
	}
	mov.f64 	%fd8, 0dC338000000000000;
	add.rn.f64 	%fd9, %fd7, %fd8;
	fma.rn.f64 	%fd10, %fd9, 0dBFE62E42FEFA39EF, %fd6;
	fma.rn.f64 	%fd11, %fd9, 0dBC7ABC9E3B39803F, %fd10;
	fma.rn.f64 	%fd12, %fd11, 0d3E5ADE1569CE2BDF, 0d3E928AF3FCA213EA;
	fma.rn.f64 	%fd13, %fd12, %fd11, 0d3EC71DEE62401315;
	fma.rn.f64 	%fd14, %fd13, %fd11, 0d3EFA01997C89EB71;
	fma.rn.f64 	%fd15, %fd14, %fd11, 0d3F2A01A014761F65;
	fma.rn.f64 	%fd16, %fd15, %fd11, 0d3F56C16C1852B7AF;
	fma.rn.f64 	%fd17, %fd16, %fd11, 0d3F81111111122322;
	fma.rn.f64 	%fd18, %fd17, %fd11, 0d3FA55555555502A1;
	fma.rn.f64 	%fd19, %fd18, %fd11, 0d3FC5555555555511;
	fma.rn.f64 	%fd20, %fd19, %fd11, 0d3FE000000000000B;
	fma.rn.f64 	%fd21, %fd20, %fd11, 0d3FF0000000000000;
	fma.rn.f64 	%fd22, %fd21, %fd11, 0d3FF0000000000000;
	{
	.reg .b32 %temp; 
	mov.b64 	{%r3, %temp}, %fd22;
	}
	{
	.reg .b32 %temp; 
	mov.b64 	{%temp, %r4}, %fd22;
	}
	shl.b32 	%r9, %r2, 20;
	add.s32 	%r10, %r9, %r4;
	mov.b64 	%fd29, {%r3, %r10};
	{
	.reg .b32 %temp; 
	mov.b64 	{%temp, %r11}, %fd6;
	}
	mov.b32 	%f2, %r11;
	abs.f32 	%f1, %f2;
	setp.lt.f32 	%p2, %f1, 0f4086232B;
	@%p2 bra 	$L__BB2_4;
	setp.gt.f64 	%p3, %fd1, 0d0000000000000000;
	mov.f64 	%fd23, 0d7FF0000000000000;
	sub.f64 	%fd24, %fd23, %fd1;
	selp.f64 	%fd29, 0d0000000000000000, %fd24, %p3;
	setp.geu.f32 	%p4, %f1, 0f40874800;
	@%p4 bra 	$L__BB2_4;
	shr.u32 	%r12, %r2, 31;
	add.s32 	%r13, %r2, %r12;
	shr.s32 	%r14, %r13, 1;
	shl.b32 	%r15, %r14, 20;
	add.s32 	%r16, %r4, %r15;
	mov.b64 	%fd25, {%r3, %r16};
	sub.s32 	%r17, %r2, %r14;
	shl.b32 	%r18, %r17, 20;
	add.s32 	%r19, %r18, 1072693248;
	mov.b32 	%r20, 0;
	mov.b64 	%fd26, {%r20, %r19};
	mul.f64 	%fd29, %fd26, %fd25;
$L__BB2_4:
	add.f64 	%fd27, %fd29, 0d3FF0000000000000;
	rcp.rn.f64 	%fd28, %fd27;
	cvta.to.global.u64 	%rd6, %rd2;
	add.s64 	%rd8, %rd6, %rd4;
	st.global.f64 	[%rd8], %fd28;
$L__BB2_5:
	ret;

}
	// .globl	sigmoid_backward
.visible .entry sigmoid_backward(
	.param .u64 .ptr .align 1 sigmoid_backward_param_0,
	.param .u64 .ptr .align 1 sigmoid_backward_param_1,
	.param .u64 .ptr .align 1 sigmoid_backward_param_2,
	.param .u32 sigmoid_backward_param_3
)
{
	.reg .pred 	%p<2>;
	.reg .b32 	%r<6>;
	.reg .b64 	%rd<11>;
	.reg .b64 	%fd<7>;

	ld.param.u64 	%rd1, [sigmoid_backward_param_0];
	ld.param.u64 	%rd2, [sigmoid_backward_param_1];
	ld.param.u64 	%rd3, [sigmoid_backward_param_2];
	ld.param.u32 	%r2, [sigmoid_backward_param_3];
	mov.u32 	%r3, %ctaid.x;
	mov.u32 	%r4, %ntid.x;
	mov.u32 	%r5, %tid.x;
	mad.lo.s32 	%r1, %r3, %r4, %r5;
	setp.ge.s32 	%p1, %r1, %r2;
	@%p1 bra 	$L__BB3_2;
	cvta.to.global.u64 	%rd4, %rd1;
	cvta.to.global.u64 	%rd5, %rd2;
	cvta.to.global.u64 	%rd6, %rd3;
	mul.wide.s32 	%rd7, %r1, 8;
	add.s64 	%rd8, %rd4, %rd7;
	ld.global.f64 	%fd1, [%rd8];
	add.s64 	%rd9, %rd5, %rd7;
	ld.global.f64 	%fd2, [%rd9];
	mul.f64 	%fd3, %fd1, %fd2;
	mov.f64 	%fd4, 0d3FF0000000000000;
	sub.f64 	%fd5, %fd4, %fd1;
	mul.f64 	%fd6, %fd5, %fd3;
	add.s64 	%rd10, %rd6, %rd7;
	st.global.f64 	[%rd10], %fd6;
$L__BB3_2:
	ret;

}
	// .globl	tanh_forward
.visible .entry tanh_forward(
	.param .u64 .ptr .align 1 tanh_forward_param_0,
	.param .u64 .ptr .align 1 tanh_forward_param_1,
	.param .u32 tanh_forward_param_2
)
{
	.reg .pred 	%p<4>;
	.reg .b32 	%r<9>;
	.reg .b32 	%f<5>;
	.reg .b64 	%rd<9>;
	.reg .b64 	%fd<47>;

	ld.param.u64 	%rd1, [tanh_forward_param_0];
	ld.param.u64 	%rd2, [tanh_forward_param_1];
	ld.param.u32 	%r3, [tanh_forward_param_2];
	mov.u32 	%r4, %ctaid.x;
	mov.u32 	%r5, %ntid.x;
	mov.u32 	%r6, %tid.x;
	mad.lo.s32 	%r1, %r4, %r5, %r6;
	setp.ge.s32 	%p1, %r1, %r3;
	@%p1 bra 	$L__BB4_5;
	cvta.to.global.u64 	%rd3, %rd1;
	mul.wide.s32 	%rd4, %r1, 8;
	add.s64 	%rd5, %rd3, %rd4;
	ld.global.f64 	%fd1, [%rd5];
	{
	.reg .b32 %temp; 
	mov.b64 	{%temp, %r7}, %fd1;
	}
	and.b32  	%r2, %r7, 2147483647;
	{
	.reg .b32 %temp; 
	mov.b64 	{%r8, %temp}, %fd1;
	}
	mov.b64 	%fd2, {%r8, %r2};
	setp.ltu.f64 	%p2, %fd2, 0d3FE4F92224DD2F1A;
	@%p2 bra 	$L__BB4_3;
	add.f64 	%fd6, %fd2, %fd2;
	cvt.rn.f32.f64 	%f1, %fd6;
	mul.f32 	%f2, %f1, 0f3FB8AA3B;
	cvt.rni.f32.f32 	%f3, %f2;
	cvt.f64.f32 	%fd7, %f3;
	fma.rn.f64 	%fd8, %fd7, 0dBFE62E42FEFA39EF, %fd6;
	fma.rn.f64 	%fd9, %fd8, 0d3E5AE904A4741B81, 0d3E928A27F89B6999;
	fma.rn.f64 	%fd10, %fd9, %fd8, 0d3EC71DE715FF7E07;
	fma.rn.f64 	%fd11, %fd10, %fd8, 0d3EFA019A6B0AC45A;
	fma.rn.f64 	%fd12, %fd11, %fd8, 0d3F2A01A017EED94F;
	fma.rn.f64 	%fd13, %fd12, %fd8, 0d3F56C16C17F2A71B;
	fma.rn.f64 	%fd14, %fd13, %fd8, 0d3F811111111173C4;
	fma.rn.f64 	%fd15, %fd14, %fd8, 0d3FA555555555211A;
	fma.rn.f64 	%fd16, %fd15, %fd8, 0d3FC5555555555540;
	fma.rn.f64 	%fd17, %fd16, %fd8, 0d3FE0000000000005;
	mul.f64 	%fd18, %fd8, %fd17;
	fma.rn.f64 	%fd19, %fd18, %fd8, %fd8;
	ex2.approx.ftz.f32 	%f4, %f3;
	cvt.f64.f32 	%fd20, %f4;
	mov.f64 	%fd21, 0d3FF0000000000000;
	sub.f64 	%fd22, %fd21, %fd20;
	neg.f64 	%fd23, %fd19;
	fma.rn.f64 	%fd24, %fd23, %fd20, %fd22;
	mov.f64 	%fd25, 0d4000000000000000;
	sub.f64 	%fd26, %fd25, %fd24;
	rcp.approx.ftz.f64 	%fd27, %fd26;
	neg.f64 	%fd28, %fd26;
	fma.rn.f64 	%fd29, %fd28, %fd27, 0d3FF0000000000000;
	fma.rn.f64 	%fd30, %fd29, %fd29, %fd29;
	fma.rn.f64 	%fd31, %fd30, %fd27, %fd27;
	fma.rn.f64 	%fd32, %fd31, 0dC000000000000000, 0d3FF0000000000000;
	setp.gt.u32 	%p3, %r2, 1077088193;
	selp.f64 	%fd33, 0d3FF0000000000000, %fd32, %p3;
	copysign.f64 	%fd46, %fd1, %fd33;
	bra.uni 	$L__BB4_4;
$L__BB4_3:
	mul.f64 	%fd34, %fd1, %fd1;
	fma.rn.f64 	%fd35, %fd34, 0dBEF0BC46E2F5E964, 0d3F14359F420AFC3D;
	fma.rn.f64 	%fd36, %fd35, %fd34, 0dBF2DF9F0728C5D84;
	fma.rn.f64 	%fd37, %fd36, %fd34, 0d3F4337D1CEC4F033;
	fma.rn.f64 	%fd38, %fd37, %fd34, 0dBF57D6E9674335B3;
	fma.rn.f64 	%fd39, %fd38, %fd34, 0d3F6D6D000D7AAD3D;
	fma.rn.f64 	%fd40, %fd39, %fd34, 0dBF8226E1F3CF1EF5;
	fma.rn.f64 	%fd41, %fd40, %fd34, 0d3F9664F47EC0C8CF;
	fma.rn.f64 	%fd42, %fd41, %fd34, 0dBFABA1BA1B80AB40;
	fma.rn.f64 	%fd43, %fd42, %fd34, 0d3FC111111110FA4A;
	fma.rn.f64 	%fd44, %fd43, %fd34, 0dBFD5555555555550;
	fma.rn.f64 	%fd45, %fd44, %fd34, 0d0000000000000000;
	fma.rn.f64 	%fd46, %fd45, %fd1, %fd1;
$L__BB4_4:
	cvta.to.global.u64 	%rd6, %rd2;
	add.s64 	%rd8, %rd6, %rd4;
	st.global.f64 	[%rd8], %fd46;
$L__BB4_5:
	ret;

}
	// .globl	tanh_backward
.visible .entry tanh_backward(
	.param .u64 .ptr .align 1 tanh_backward_param_0,
	.param .u64 .ptr .align 1 tanh_backward_param_1,
	.param .u64 .ptr .align 1 tanh_backward_param_2,
	.param .u32 tanh_backward_param_3
)
{
	.reg .pred 	%p<2>;
	.reg .b32 	%r<6>;
	.reg .b64 	%rd<11>;
	.reg .b64 	%fd<7>;

	ld.param.u64 	%rd1, [tanh_backward_param_0];
	ld.param.u64 	%rd2, [tanh_backward_param_1];
	ld.param.u64 	%rd3, [tanh_backward_param_2];
	ld.param.u32 	%r2, [tanh_backward_param_3];
	mov.u32 	%r3, %ctaid.x;
	mov.u32 	%r4, %ntid.x;
	mov.u32 	%r5, %tid.x;
	mad.lo.s32 	%r1, %r3, %r4, %r5;
	setp.ge.s32 	%p1, %r1, %r2;
	@%p1 bra 	$L__BB5_2;
	cvta.to.global.u64 	%rd4, %rd1;
	cvta.to.global.u64 	%rd5, %rd2;
	cvta.to.global.u64 	%rd6, %rd3;
	mul.wide.s32 	%rd7, %r1, 8;
	add.s64 	%rd8, %rd4, %rd7;
	ld.global.f64 	%fd1, [%rd8];
	add.s64 	%rd9, %rd5, %rd7;
	ld.global.f64 	%fd2, [%rd9];
	mul.f64 	%fd3, %fd1, %fd1;
	mov.f64 	%fd4, 0d3FF0000000000000;
	sub.f64 	%fd5, %fd4, %fd3;
	mul.f64 	%fd6, %fd2, %fd5;
	add.s64 	%rd10, %rd6, %rd7;
	st.global.f64 	[%rd10], %fd6;
$L__BB5_2:
	ret;

}
	// .globl	leaky_relu_forward
.visible .entry leaky_relu_forward(
	.param .u64 .ptr .align 1 leaky_relu_forward_param_0,
	.param .u64 .ptr .align 1 leaky_relu_forward_param_1,
	.param .f64 leaky_relu_forward_param_2,
	.param .u32 leaky_relu_forward_param_3
)
{
	.reg .pred 	%p<3>;
	.reg .b32 	%r<6>;
	.reg .b64 	%rd<8>;
	.reg .b64 	%fd<5>;

	ld.param.u64 	%rd1, [leaky_relu_forward_param_0];
	ld.param.u64 	%rd2, [leaky_relu_forward_param_1];
	ld.param.f64 	%fd1, [leaky_relu_forward_param_2];
	ld.param.u32 	%r2, [leaky_relu_forward_param_3];
	mov.u32 	%r3, %ctaid.x;
	mov.u32 	%r4, %ntid.x;
	mov.u32 	%r5, %tid.x;
	mad.lo.s32 	%r1, %r3, %r4, %r5;
	setp.ge.s32 	%p1, %r1, %r2;
	@%p1 bra 	$L__BB6_2;
	cvta.to.global.u64 	%rd3, %rd2;
	cvta.to.global.u64 	%rd4, %rd1;
	mul.wide.s32 	%rd5, %r1, 8;
	add.s64 	%rd6, %rd4, %rd5;
	ld.global.f64 	%fd2, [%rd6];
	setp.gt.f64 	%p2, %fd2, 0d0000000000000000;
	mul.f64 	%fd3, %fd1, %fd2;
	selp.f64 	%fd4, %fd2, %fd3, %p2;
	add.s64 	%rd7, %rd3, %rd5;
	st.global.f64 	[%rd7], %fd4;
$L__BB6_2:
	ret;

}
	// .globl	leaky_relu_backward
.visible .entry leaky_relu_backward(
	.param .u64 .ptr .align 1 leaky_relu_backward_param_0,
	.param .u64 .ptr .align 1 leaky_relu_backward_param_1,
	.param .u64 .ptr .align 1 leaky_relu_backward_param_2,
	.param .f64 leaky_relu_backward_param_3,
	.param .u32 leaky_relu_backward_param_4
)
{
	.reg .pred 	%p<3>;
	.reg .b32 	%r<6>;
	.reg .b64 	%rd<15>;
	.reg .b64 	%fd<8>;

	ld.param.u64 	%rd2, [leaky_relu_backward_param_0];
	ld.param.u64 	%rd4, [leaky_relu_backward_param_1];
	ld.param.u64 	%rd3, [leaky_relu_backward_param_2];
	ld.param.f64 	%fd4, [leaky_relu_backward_param_3];
	ld.param.u32 	%r2, [leaky_relu_backward_param_4];
	cvta.to.global.u64 	%rd1, %rd4;
	mov.u32 	%r3, %ctaid.x;
	mov.u32 	%r4, %ntid.x;
	mov.u32 	%r5, %tid.x;
	mad.lo.s32 	%r1, %r3, %r4, %r5;
	setp.ge.s32 	%p1, %r1, %r2;
	@%p1 bra 	$L__BB7_5;
	cvta.to.global.u64 	%rd5, %rd2;
	mul.wide.s32 	%rd6, %r1, 8;
	add.s64 	%rd7, %rd5, %rd6;
	ld.global.f64 	%fd5, [%rd7];
	setp.leu.f64 	%p2, %fd5, 0d0000000000000000;
	@%p2 bra 	$L__BB7_3;
	add.s64 	%rd11, %rd1, %rd6;
	ld.global.f64 	%fd7, [%rd11];
	bra.uni 	$L__BB7_4;
$L__BB7_3:
	add.s64 	%rd9, %rd1, %rd6;
	ld.global.f64 	%fd6, [%rd9];
	mul.f64 	%fd7, %fd4, %fd6;
$L__BB7_4:
	cvta.to.global.u64 	%rd12, %rd3;
	add.s64 	%rd14, %rd12, %rd6;
	st.global.f64 	[%rd14], %fd7;
$L__BB7_5:
	ret;

}
	// .globl	softmax_forward
.visible .entry softmax_forward(
	.param .u64 .ptr .align 1 softmax_forward_param_0,
	.param .u64 .ptr .align 1 softmax_forward_param_1,
	.param .u32 softmax_forward_param_2,
	.param .u32 softmax_forward_param_3
)
{
	.reg .pred 	%p<34>;
	.reg .b32 	%r<145>;
	.reg .b32 	%f<7>;
	.reg .b64 	%rd<33>;
	.reg .b64 	%fd<135>;

	ld.param.u64 	%rd5, [softmax_forward_param_0];
	ld.param.u64 	%rd6, [softmax_forward_param_1];
	ld.param.u32 	%r55, [softmax_forward_param_2];
	ld.param.u32 	%r54, [softmax_forward_param_3];
	cvta.to.global.u64 	%rd1, %rd5;
	cvta.to.global.u64 	%rd2, %rd6;
	mov.u32 	%r1, %ctaid.x;
	setp.ge.s32 	%p1, %r1, %r55;
	@%p1 bra 	$L__BB8_39;
	mov.u32 	%r144, %tid.x;
	mov.u32 	%r3, %ntid.x;
	setp.ge.s32 	%p2, %r144, %r54;
	mov.f64 	%fd127, 0dFFEFFFFFFFFFFFFF;
	@%p2 bra 	$L__BB8_8;
	mul.lo.s32 	%r4, %r54, %r1;
	add.s32 	%r56, %r144, %r3;
	max.u32 	%r57, %r54, %r56;
	setp.lt.u32 	%p3, %r56, %r54;
	selp.u32 	%r58, 1, 0, %p3;
	add.s32 	%r59, %r56, %r58;
	sub.s32 	%r60, %r57, %r59;
	div.u32 	%r61, %r60, %r3;
	add.s32 	%r5, %r61, %r58;
	and.b32  	%r62, %r5, 3;
	setp.eq.s32 	%p4, %r62, 3;
	mov.f64 	%fd127, 0dFFEFFFFFFFFFFFFF;
	mov.u32 	%r135, %r144;
	@%p4 bra 	$L__BB8_5;
	add.s32 	%r133, %r144, %r4;
	add.s32 	%r63, %r5, 1;
	and.b32  	%r64, %r63, 3;
	neg.s32 	%r132, %r64;
	mov.f64 	%fd127, 0dFFEFFFFFFFFFFFFF;
	mov.u32 	%r135, %r144;
$L__BB8_4:
	.pragma "nounroll";
	mul.wide.s32 	%rd7, %r133, 8;
	add.s64 	%rd8, %rd1, %rd7;
	ld.global.f64 	%fd36, [%rd8];
	max.f64 	%fd127, %fd127, %fd36;
	add.s32 	%r135, %r135, %r3;
	add.s32 	%r133, %r133, %r3;
	add.s32 	%r132, %r132, 1;
	setp.ne.s32 	%p5, %r132, 0;
	@%p5 bra 	$L__BB8_4;
$L__BB8_5:
	setp.lt.u32 	%p6, %r5, 3;
	@%p6 bra 	$L__BB8_8;
	shl.b32 	%r66, %r3, 3;
	cvt.u64.u32 	%rd11, %r66;
	shl.b32 	%r67, %r3, 2;
$L__BB8_7:
	add.s32 	%r65, %r135, %r4;
	mul.wide.s32 	%rd9, %r65, 8;
	add.s64 	%rd10, %rd1, %rd9;
	ld.global.f64 	%fd37, [%rd10];
	max.f64 	%fd38, %fd127, %fd37;
	add.s64 	%rd12, %rd10, %rd11;
	ld.global.f64 	%fd39, [%rd12];
	max.f64 	%fd40, %fd38, %fd39;
	add.s64 	%rd13, %rd12, %rd11;
	ld.global.f64 	%fd41, [%rd13];
	max.f64 	%fd42, %fd40, %fd41;
	add.s64 	%rd14, %rd13, %rd11;
	ld.global.f64 	%fd43, [%rd14];
	max.f64 	%fd127, %fd42, %fd43;
	add.s32 	%r135, %r67, %r135;
	setp.lt.s32 	%p7, %r135, %r54;
	@%p7 bra 	$L__BB8_7;
$L__BB8_8:
	shl.b32 	%r68, %r144, 3;
	mov.u32 	%r69, shared;
	add.s32 	%r17, %r69, %r68;
	st.shared.f64 	[%r17], %fd127;
	bar.sync 	0;
	setp.lt.u32 	%p8, %r3, 2;
	@%p8 bra 	$L__BB8_13;
	mov.u32 	%r137, %r3;
$L__BB8_10:
	shr.u32 	%r19, %r137, 1;
	setp.ge.u32 	%p9, %r144, %r19;
	@%p9 bra 	$L__BB8_12;
	ld.shared.f64 	%fd44, [%r17];
	shl.b32 	%r70, %r19, 3;
	add.s32 	%r71, %r17, %r70;
	ld.shared.f64 	%fd45, [%r71];
	max.f64 	%fd46, %fd44, %fd45;
	st.shared.f64 	[%r17], %fd46;
$L__BB8_12:
	bar.sync 	0;
	setp.gt.u32 	%p10, %r137, 3;
	mov.u32 	%r137, %r19;
	@%p10 bra 	$L__BB8_10;
$L__BB8_13:
	setp.ge.s32 	%p11, %r144, %r54;
	ld.shared.f64 	%fd8, [shared];
	bar.sync 	0;
	mov.f64 	%fd134, 0d0000000000000000;
	@%p11 bra 	$L__BB8_27;
	mul.lo.s32 	%r20, %r54, %r1;
	add.s32 	%r21, %r144, %r3;
	max.s32 	%r72, %r54, %r21;
	setp.lt.s32 	%p12, %r21, %r54;
	selp.u32 	%r73, 1, 0, %p12;
	add.s32 	%r74, %r21, %r73;
	sub.s32 	%r75, %r72, %r74;
	div.u32 	%r76, %r75, %r3;
	add.s32 	%r22, %r76, %r73;
	and.b32  	%r77, %r22, 1;
	setp.eq.b32 	%p13, %r77, 1;
	mov.f64 	%fd134, 0d0000000000000000;
	mov.u32 	%r139, %r144;
	@%p13 bra 	$L__BB8_19;
	add.s32 	%r23, %r144, %r20;
	mul.wide.s32 	%rd15, %r23, 8;
	add.s64 	%rd16, %rd1, %rd15;
	ld.global.f64 	%fd50, [%rd16];
	sub.f64 	%fd9, %fd50, %fd8;
	fma.rn.f64 	%fd51, %fd9, 0d3FF71547652B82FE, 0d4338000000000000;
	{
	.reg .b32 %temp; 
	mov.b64 	{%r24, %temp}, %fd51;
	}
	mov.f64 	%fd52, 0dC338000000000000;
	add.rn.f64 	%fd53, %fd51, %fd52;
	fma.rn.f64 	%fd54, %fd53, 0dBFE62E42FEFA39EF, %fd9;
	fma.rn.f64 	%fd55, %fd53, 0dBC7ABC9E3B39803F, %fd54;
	fma.rn.f64 	%fd56, %fd55, 0d3E5ADE1569CE2BDF, 0d3E928AF3FCA213EA;
	fma.rn.f64 	%fd57, %fd56, %fd55, 0d3EC71DEE62401315;
	fma.rn.f64 	%fd58, %fd57, %fd55, 0d3EFA01997C89EB71;
	fma.rn.f64 	%fd59, %fd58, %fd55, 0d3F2A01A014761F65;
	fma.rn.f64 	%fd60, %fd59, %fd55, 0d3F56C16C1852B7AF;
	fma.rn.f64 	%fd61, %fd60, %fd55, 0d3F81111111122322;
	fma.rn.f64 	%fd62, %fd61, %fd55, 0d3FA55555555502A1;
	fma.rn.f64 	%fd63, %fd62, %fd55, 0d3FC5555555555511;
	fma.rn.f64 	%fd64, %fd63, %fd55, 0d3FE000000000000B;
	fma.rn.f64 	%fd65, %fd64, %fd55, 0d3FF0000000000000;
	fma.rn.f64 	%fd66, %fd65, %fd55, 0d3FF0000000000000;
	{
	.reg .b32 %temp; 
	mov.b64 	{%r25, %temp}, %fd66;
	}
	{
	.reg .b32 %temp; 
	mov.b64 	{%temp, %r26}, %fd66;
	}
	shl.b32 	%r78, %r24, 20;
	add.s32 	%r79, %r78, %r26;
	mov.b64 	%fd128, {%r25, %r79};
	{
	.reg .b32 %temp; 
	mov.b64 	{%temp, %r80}, %fd9;
	}
	mov.b32 	%f4, %r80;
	abs.f32 	%f1, %f4;
	setp.lt.f32 	%p14, %f1, 0f4086232B;
	@%p14 bra 	$L__BB8_18;
	setp.lt.f64 	%p15, %fd9, 0d0000000000000000;
	add.f64 	%fd67, %fd9, 0d7FF0000000000000;
	selp.f64 	%fd128, 0d0000000000000000, %fd67, %p15;
	setp.geu.f32 	%p16, %f1, 0f40874800;
	@%p16 bra 	$L__BB8_18;
	shr.u32 	%r81, %r24, 31;
	add.s32 	%r82, %r24, %r81;
	shr.s32 	%r83, %r82, 1;
	shl.b32 	%r84, %r83, 20;
	add.s32 	%r85, %r26, %r84;
	mov.b64 	%fd68, {%r25, %r85};
	sub.s32 	%r86, %r24, %r83;
	shl.b32 	%r87, %r86, 20;
	add.s32 	%r88, %r87, 1072693248;
	mov.b32 	%r89, 0;
	mov.b64 	%fd69, {%r89, %r88};
	mul.f64 	%fd128, %fd69, %fd68;
$L__BB8_18:
	add.s64 	%rd18, %rd2, %rd15;
	st.global.f64 	[%rd18], %fd128;
	add.f64 	%fd134, %fd128, 0d0000000000000000;
	mov.u32 	%r139, %r21;
$L__BB8_19:
	setp.eq.s32 	%p17, %r22, 0;
	@%p17 bra 	$L__BB8_27;
$L__BB8_20:
	add.s32 	%r29, %r139, %r20;
	mul.wide.s32 	%rd19, %r29, 8;
	add.s64 	%rd3, %rd1, %rd19;
	ld.global.f64 	%fd70, [%rd3];
	sub.f64 	%fd18, %fd70, %fd8;
	fma.rn.f64 	%fd71, %fd18, 0d3FF71547652B82FE, 0d4338000000000000;
	{
	.reg .b32 %temp; 
	mov.b64 	{%r30, %temp}, %fd71;
	}
	mov.f64 	%fd72, 0dC338000000000000;
	add.rn.f64 	%fd73, %fd71, %fd72;
	fma.rn.f64 	%fd74, %fd73, 0dBFE62E42FEFA39EF, %fd18;
	fma.rn.f64 	%fd75, %fd73, 0dBC7ABC9E3B39803F, %fd74;
	fma.rn.f64 	%fd76, %fd75, 0d3E5ADE1569CE2BDF, 0d3E928AF3FCA213EA;
	fma.rn.f64 	%fd77, %fd76, %fd75, 0d3EC71DEE62401315;
	fma.rn.f64 	%fd78, %fd77, %fd75, 0d3EFA01997C89EB71;
	fma.rn.f64 	%fd79, %fd78, %fd75, 0d3F2A01A014761F65;
	fma.rn.f64 	%fd80, %fd79, %fd75, 0d3F56C16C1852B7AF;
	fma.rn.f64 	%fd81, %fd80, %fd75, 0d3F81111111122322;
	fma.rn.f64 	%fd82, %fd81, %fd75, 0d3FA55555555502A1;
	fma.rn.f64 	%fd83, %fd82, %fd75, 0d3FC5555555555511;
	fma.rn.f64 	%fd84, %fd83, %fd75, 0d3FE000000000000B;
	fma.rn.f64 	%fd85, %fd84, %fd75, 0d3FF0000000000000;
	fma.rn.f64 	%fd86, %fd85, %fd75, 0d3FF0000000000000;
	{
	.reg .b32 %temp; 
	mov.b64 	{%r31, %temp}, %fd86;
	}
	{
	.reg .b32 %temp; 
	mov.b64 	{%temp, %r32}, %fd86;
	}
	shl.b32 	%r90, %r30, 20;
	add.s32 	%r91, %r90, %r32;
	mov.b64 	%fd132, {%r31, %r91};
	{
	.reg .b32 %temp; 
	mov.b64 	{%temp, %r92}, %fd18;
	}
	mov.b32 	%f5, %r92;
	abs.f32 	%f2, %f5;
	setp.lt.f32 	%p18, %f2, 0f4086232B;
	@%p18 bra 	$L__BB8_23;
	setp.lt.f64 	%p19, %fd18, 0d0000000000000000;
	add.f64 	%fd87, %fd18, 0d7FF0000000000000;
	selp.f64 	%fd132, 0d0000000000000000, %fd87, %p19;
	setp.geu.f32 	%p20, %f2, 0f40874800;
	@%p20 bra 	$L__BB8_23;
	shr.u32 	%r93, %r30, 31;
	add.s32 	%r94, %r30, %r93;
	shr.s32 	%r95, %r94, 1;
	shl.b32 	%r96, %r95, 20;
	add.s32 	%r97, %r32, %r96;
	mov.b64 	%fd88, {%r31, %r97};
	sub.s32 	%r98, %r30, %r95;
	shl.b32 	%r99, %r98, 20;
	add.s32 	%r100, %r99, 1072693248;
	mov.b32 	%r101, 0;
	mov.b64 	%fd89, {%r101, %r100};
	mul.f64 	%fd132, %fd89, %fd88;
$L__BB8_23:
	add.s64 	%rd4, %rd2, %rd19;
	st.global.f64 	[%rd4], %fd132;
	add.f64 	%fd23, %fd134, %fd132;
	shl.b32 	%r33, %r3, 3;
	cvt.u64.u32 	%rd21, %r33;
	add.s64 	%rd22, %rd3, %rd21;
	ld.global.f64 	%fd90, [%rd22];
	sub.f64 	%fd24, %fd90, %fd8;
	fma.rn.f64 	%fd91, %fd24, 0d3FF71547652B82FE, 0d4338000000000000;
	{
	.reg .b32 %temp; 
	mov.b64 	{%r34, %temp}, %fd91;
	}
	mov.f64 	%fd92, 0dC338000000000000;
	add.rn.f64 	%fd93, %fd91, %fd92;
	fma.rn.f64 	%fd94, %fd93, 0dBFE62E42FEFA39EF, %fd24;
	fma.rn.f64 	%fd95, %fd93, 0dBC7ABC9E3B39803F, %fd94;
	fma.rn.f64 	%fd96, %fd95, 0d3E5ADE1569CE2BDF, 0d3E928AF3FCA213EA;
	fma.rn.f64 	%fd97, %fd96, %fd95, 0d3EC71DEE62401315;
	fma.rn.f64 	%fd98, %fd97, %fd95, 0d3EFA01997C89EB71;
	fma.rn.f64 	%fd99, %fd98, %fd95, 0d3F2A01A014761F65;
	fma.rn.f64 	%fd100, %fd99, %fd95, 0d3F56C16C1852B7AF;
	fma.rn.f64 	%fd101, %fd100, %fd95, 0d3F81111111122322;
	fma.rn.f64 	%fd102, %fd101, %fd95, 0d3FA55555555502A1;
	fma.rn.f64 	%fd103, %fd102, %fd95, 0d3FC5555555555511;
	fma.rn.f64 	%fd104, %fd103, %fd95, 0d3FE000000000000B;
	fma.rn.f64 	%fd105, %fd104, %fd95, 0d3FF0000000000000;
	fma.rn.f64 	%fd106, %fd105, %fd95, 0d3FF0000000000000;
	{
	.reg .b32 %temp; 
	mov.b64 	{%r35, %temp}, %fd106;
	}
	{
	.reg .b32 %temp; 
	mov.b64 	{%temp, %r36}, %fd106;
	}
	shl.b32 	%r102, %r34, 20;
	add.s32 	%r103, %r102, %r36;
	mov.b64 	%fd133, {%r35, %r103};
	{
	.reg .b32 %temp; 
	mov.b64 	{%temp, %r104}, %fd24;
	}
	mov.b32 	%f6, %r104;
	abs.f32 	%f3, %f6;
	setp.lt.f32 	%p21, %f3, 0f4086232B;
	@%p21 bra 	$L__BB8_26;
	setp.lt.f64 	%p22, %fd24, 0d0000000000000000;
	add.f64 	%fd107, %fd24, 0d7FF0000000000000;
	selp.f64 	%fd133, 0d0000000000000000, %fd107, %p22;
	setp.geu.f32 	%p23, %f3, 0f40874800;
	@%p23 bra 	$L__BB8_26;
	shr.u32 	%r105, %r34, 31;
	add.s32 	%r106, %r34, %r105;
	shr.s32 	%r107, %r106, 1;
	shl.b32 	%r108, %r107, 20;
	add.s32 	%r109, %r36, %r108;
	mov.b64 	%fd108, {%r35, %r109};
	sub.s32 	%r110, %r34, %r107;
	shl.b32 	%r111, %r110, 20;
	add.s32 	%r112, %r111, 1072693248;
	mov.b32 	%r113, 0;
	mov.b64 	%fd109, {%r113, %r112};
	mul.f64 	%fd133, %fd109, %fd108;
$L__BB8_26:
	add.s64 	%rd24, %rd4, %rd21;
	st.global.f64 	[%rd24], %fd133;
	add.f64 	%fd134, %fd23, %fd133;
	shl.b32 	%r114, %r3, 1;
	add.s32 	%r139, %r139, %r114;
	setp.lt.s32 	%p24, %r139, %r54;
	@%p24 bra 	$L__BB8_20;
$L__BB8_27:
	shl.b32 	%r115, %r3, 3;
	add.s32 	%r38, %r69, %r115;
	setp.lt.u32 	%p25, %r3, 2;
	add.s32 	%r39, %r38, %r68;
	st.shared.f64 	[%r39], %fd134;
	bar.sync 	0;
	@%p25 bra 	$L__BB8_32;
	mov.u32 	%r140, %r3;
$L__BB8_29:
	shr.u32 	%r41, %r140, 1;
	setp.ge.u32 	%p26, %r144, %r41;
	@%p26 bra 	$L__BB8_31;
	shl.b32 	%r118, %r41, 3;
	add.s32 	%r119, %r39, %r118;
	ld.shared.f64 	%fd110, [%r119];
	ld.shared.f64 	%fd111, [%r39];
	add.f64 	%fd112, %fd110, %fd111;
	st.shared.f64 	[%r39], %fd112;
$L__BB8_31:
	bar.sync 	0;
	setp.gt.u32 	%p27, %r140, 3;
	mov.u32 	%r140, %r41;
	@%p27 bra 	$L__BB8_29;
$L__BB8_32:
	setp.ge.s32 	%p28, %r144, %r54;
	ld.shared.f64 	%fd31, [%r38];
	bar.sync 	0;
	@%p28 bra 	$L__BB8_39;
	mul.lo.s32 	%r42, %r54, %r1;
	add.s32 	%r120, %r144, %r3;
	max.s32 	%r121, %r54, %r120;
	setp.lt.s32 	%p29, %r120, %r54;
	selp.u32 	%r122, 1, 0, %p29;
	add.s32 	%r123, %r120, %r122;
	sub.s32 	%r124, %r121, %r123;
	div.u32 	%r125, %r124, %r3;
	add.s32 	%r43, %r125, %r122;
	and.b32  	%r126, %r43, 3;
	setp.eq.s32 	%p30, %r126, 3;
	@%p30 bra 	$L__BB8_36;
	add.s32 	%r127, %r43, 1;
	and.b32  	%r128, %r127, 3;
	add.s32 	%r142, %r144, %r42;
	neg.s32 	%r141, %r128;
	mad.lo.s32 	%r144, %r3, %r128, %r144;
$L__BB8_35:
	.pragma "nounroll";
	mul.wide.s32 	%rd25, %r142, 8;
	add.s64 	%rd26, %rd2, %rd25;
	ld.global.f64 	%fd113, [%rd26];
	div.rn.f64 	%fd114, %fd113, %fd31;
	st.global.f64 	[%rd26], %fd114;
	add.s32 	%r142, %r142, %r3;
	add.s32 	%r141, %r141, 1;
	setp.ne.s32 	%p31, %r141, 0;
	@%p31 bra 	$L__BB8_35;
$L__BB8_36:
	setp.lt.u32 	%p32, %r43, 3;
	@%p32 bra 	$L__BB8_39;
	cvt.u64.u32 	%rd29, %r115;
	shl.b32 	%r131, %r3, 2;
$L__BB8_38:
	add.s32 	%r129, %r144, %r42;
	mul.wide.s32 	%rd27, %r129, 8;
	add.s64 	%rd28, %rd2, %rd27;
	ld.global.f64 	%fd115, [%rd28];
	div.rn.f64 	%fd116, %fd115, %fd31;
	st.global.f64 	[%rd28], %fd116;
	add.s64 	%rd30, %rd28, %rd29;
	ld.global.f64 	%fd117, [%rd30];
	div.rn.f64 	%fd118, %fd117, %fd31;
	st.global.f64 	[%rd30], %fd118;
	add.s64 	%rd31, %rd30, %rd29;
	ld.global.f64 	%fd119, [%rd31];
	div.rn.f64 	%fd120, %fd119, %fd31;
	st.global.f64 	[%rd31], %fd120;
	add.s64 	%rd32, %rd31, %rd29;
	ld.global.f64 	%fd121, [%rd32];
	div.rn.f64 	%fd122, %fd121, %fd31;
	st.global.f64 	[%rd32], %fd122;
	add.s32 	%r144, %r131, %r144;
	setp.lt.s32 	%p33, %r144, %r54;
	@%p33 bra 	$L__BB8_38;
$L__BB8_39:
	ret;

}
	// .globl	softmax_cross_entropy_backward
.visible .entry softmax_cross_entropy_backward(
	.param .u64 .ptr .align 1 softmax_cross_entropy_backward_param_0,
	.param .u64 .ptr .align 1 softmax_cross_entropy_backward_param_1,
	.param .u64 .ptr .align 1 softmax_cross_entropy_backward_param_2,
	.param .u32 softmax_cross_entropy_backward_param_3,
	.param .u32 softmax_cross_entropy_backward_param_4
)
{
	.reg .pred 	%p<2>;
	.reg .b32 	%r<8>;
	.reg .b64 	%rd<11>;
	.reg .b64 	%fd<4>;

	ld.param.u64 	%rd1, [softmax_cross_entropy_backward_param_0];
	ld.param.u64 	%rd2, [softmax_cross_entropy_backward_param_1];
	ld.param.u64 	%rd3, [softmax_cross_entropy_backward_param_2];
	ld.param.u32 	%r2, [softmax_cross_entropy_backward_param_3];
	ld.param.u32 	%r3, [softmax_cross_entropy_backward_param_4];
	mov.u32 	%r4, %ctaid.x;
	mov.u32 	%r5, %ntid.x;
	mov.u32 	%r6, %tid.x;
	mad.lo.s32 	%r1, %r4, %r5, %r6;
	mul.lo.s32 	%r7, %r3, %r2;
	setp.ge.s32 	%p1, %r1, %r7;
	@%p1 bra 	$L__BB9_2;
	cvta.to.global.u64 	%rd4, %rd1;
	cvta.to.global.u64 	%rd5, %rd2;
	cvta.to.global.u64 	%rd6, %rd3;
	mul.wide.s32 	%rd7, %r1, 8;
	add.s64 	%rd8, %rd4, %rd7;
	ld.global.f64 	%fd1, [%rd8];
	add.s64 	%rd9, %rd5, %rd7;
	ld.global.f64 	%fd2, [%rd9];
	sub.f64 	%fd3, %fd1, %fd2;
	add.s64 	%rd10, %rd6, %rd7;
	st.global.f64 	[%rd10], %fd3;
$L__BB9_2:
	ret;

}


// ===== COMPILED SASS (sm_100) =====

	.target	sm_100

	.elftype	@"ET_EXEC"


//--------------------- .note.nv.tkinfo           --------------------------
	.section	.note.nv.tkinfo,"",@"SHT_NOTE"
	.sectionflags	@"SHF_NOTE_NV_TKINFO"
	.tkinfo
        /*0018*/ 	.word	0x00000002
        /*0030*/ 	.string	""
        /*0030*/ 	.string	"ptxas"
        /*0030*/ 	.string	"Cuda compilation tools, release 13.0, V13.0.88"
        /*0030*/ 	.string	"Build cuda_13.0.r13.0/compiler.36424714_0"
        /*0030*/ 	.string	"-arch sm_100 -m 64 "



//--------------------- .note.nv.cuinfo           --------------------------
	.section	.note.nv.cuinfo,"",@"SHT_NOTE"
	.sectionflags	@"SHF_NOTE_NV_CUINFO"
        /*0018*/ 	.short	0x0002
        /*001a*/ 	.short	0x0064
        /*001c*/ 	.short	0x0082
	.zero		2


//--------------------- .nv.info                  --------------------------
	.section	.nv.info,"",@"SHT_CUDA_INFO"
	.align	4


	//----- nvinfo : EIATTR_REGCOUNT
	.align		4
        /*0000*/ 	.byte	0x04, 0x2f
        /*0002*/ 	.short	(.L_1 - .L_0)
	.align		4
.L_0:
        /*0004*/ 	.word	index@(relu_forward)
        /*0008*/ 	.word	0x00000010


	//----- nvinfo : EIATTR_FRAME_SIZE
	.align		4
.L_1:
        /*000c*/ 	.byte	0x04, 0x11
        /*000e*/ 	.short	(.L_3 - .L_2)
	.align		4
.L_2:
        /*0010*/ 	.word	index@(relu_forward)
        /*0014*/ 	.word	0x00000000


	//----- nvinfo : EIATTR_REGCOUNT
	.align		4
.L_3:
        /*0018*/ 	.byte	0x04, 0x2f
        /*001a*/ 	.short	(.L_5 - .L_4)
	.align		4
.L_4:
        /*001c*/ 	.word	index@(relu_backward)
        /*0020*/ 	.word	0x0000000c


	//----- nvinfo : EIATTR_FRAME_SIZE
	.align		4
.L_5:
        /*0024*/ 	.byte	0x04, 0x11
        /*0026*/ 	.short	(.L_7 - .L_6)
	.align		4
.L_6:
        /*0028*/ 	.word	index@(relu_backward)
        /*002c*/ 	.word	0x00000000


	//----- nvinfo : EIATTR_REGCOUNT
	.align		4
.L_7:
        /*0030*/ 	.byte	0x04, 0x2f
        /*0032*/ 	.short	(.L_9 - .L_8)
	.align		4
.L_8:
        /*0034*/ 	.word	index@(sigmoid_forward)
        /*0038*/ 	.word	0x0000000e


	//----- nvinfo : EIATTR_FRAME_SIZE
	.align		4
.L_9:
        /*003c*/ 	.byte	0x04, 0x11
        /*003e*/ 	.short	(.L_11 - .L_10)
	.align		4
.L_10:
        /*0040*/ 	.word	index@($__internal_1_$__cuda_sm20_dblrcp_rn_slowpath_v3)
        /*0044*/ 	.word	0x00000000


	//----- nvinfo : EIATTR_FRAME_SIZE
	.align		4
.L_11:
        /*0048*/ 	.byte	0x04, 0x11
        /*004a*/ 	.short	(.L_13 - .L_12)
	.align		4
.L_12:
        /*004c*/ 	.word	index@(sigmoid_forward)
        /*0050*/ 	.word	0x00000000


	//----- nvinfo : EIATTR_REGCOUNT
	.align		4
.L_13:
        /*0054*/ 	.byte	0x04, 0x2f
        /*0056*/ 	.short	(.L_15 - .L_14)
	.align		4
.L_14:
        /*0058*/ 	.word	index@(sigmoid_backward)
        /*005c*/ 	.word	0x00000010


	//----- nvinfo : EIATTR_FRAME_SIZE
	.align		4
.L_15:
        /*0060*/ 	.byte	0x04, 0x11
        /*0062*/ 	.short	(.L_17 - .L_16)
	.align		4
.L_16:
        /*0064*/ 	.word	index@(sigmoid_backward)
        /*0068*/ 	.word	0x00000000


	//----- nvinfo : EIATTR_REGCOUNT
	.align		4
.L_17:
        /*006c*/ 	.byte	0x04, 0x2f
        /*006e*/ 	.short	(.L_19 - .L_18)
	.align		4
.L_18:
        /*0070*/ 	.word	index@(tanh_forward)
        /*0074*/ 	.word	0x00000010


	//----- nvinfo : EIATTR_FRAME_SIZE
	.align		4
.L_19:
        /*0078*/ 	.byte	0x04, 0x11
        /*007a*/ 	.short	(.L_21 - .L_20)
	.align		4
.L_20:
        /*007c*/ 	.word	index@(tanh_forward)
        /*0080*/ 	.word	0x00000000


	//----- nvinfo : EIATTR_REGCOUNT
	.align		4
.L_21:
        /*0084*/ 	.byte	0x04, 0x2f
        /*0086*/ 	.short	(.L_23 - .L_22)
	.align		4
.L_22:
        /*0088*/ 	.word	index@(tanh_backward)
        /*008c*/ 	.word	0x0000000e


	//----- nvinfo : EIATTR_FRAME_SIZE
	.align		4
.L_23:
        /*0090*/ 	.byte	0x04, 0x11
        /*0092*/ 	.short	(.L_25 - .L_24)
	.align		4
.L_24:
        /*0094*/ 	.word	index@(tanh_backward)
        /*0098*/ 	.word	0x00000000


	//----- nvinfo : EIATTR_REGCOUNT
	.align		4
.L_25:
        /*009c*/ 	.byte	0x04, 0x2f
        /*009e*/ 	.short	(.L_27 - .L_26)
	.align		4
.L_26:
        /*00a0*/ 	.word	index@(leaky_relu_forward)
        /*00a4*/ 	.word	0x0000000e


	//----- nvinfo : EIATTR_FRAME_SIZE
	.align		4
.L_27:
        /*00a8*/ 	.byte	0x04, 0x11
        /*00aa*/ 	.short	(.L_29 - .L_28)
	.align		4
.L_28:
        /*00ac*/ 	.word	index@(leaky_relu_forward)
        /*00b0*/ 	.word	0x00000000


	//----- nvinfo : EIATTR_REGCOUNT
	.align		4
.L_29:
        /*00b4*/ 	.byte	0x04, 0x2f
        /*00b6*/ 	.short	(.L_31 - .L_30)
	.align		4
.L_30:
        /*00b8*/ 	.word	index@(leaky_relu_backward)
        /*00bc*/ 	.word	0x00000010


	//----- nvinfo : EIATTR_FRAME_SIZE
	.align		4
.L_31:
        /*00c0*/ 	.byte	0x04, 0x11
        /*00c2*/ 	.short	(.L_33 - .L_32)
	.align		4
.L_32:
        /*00c4*/ 	.word	index@(leaky_relu_backward)
        /*00c8*/ 	.word	0x00000000


	//----- nvinfo : EIATTR_REGCOUNT
	.align		4
.L_33:
        /*00cc*/ 	.byte	0x04, 0x2f
        /*00ce*/ 	.short	(.L_35 - .L_34)
	.align		4
.L_34:
        /*00d0*/ 	.word	index@(softmax_forward)
        /*00d4*/ 	.word	0x00000034


	//----- nvinfo : EIATTR_FRAME_SIZE
	.align		4
.L_35:
        /*00d8*/ 	.byte	0x04, 0x11
        /*00da*/ 	.short	(.L_37 - .L_36)
	.align		4
.L_36:
        /*00dc*/ 	.word	index@($__internal_0_$__cuda_sm20_div_rn_f64_full)
        /*00e0*/ 	.word	0x00000000


	//----- nvinfo : EIATTR_FRAME_SIZE
	.align		4
.L_37:
        /*00e4*/ 	.byte	0x04, 0x11
        /*00e6*/ 	.short	(.L_39 - .L_38)
	.align		4
.L_38:
        /*00e8*/ 	.word	index@(softmax_forward)
        /*00ec*/ 	.word	0x00000000


	//----- nvinfo : EIATTR_REGCOUNT
	.align		4
.L_39:
        /*00f0*/ 	.byte	0x04, 0x2f
        /*00f2*/ 	.short	(.L_41 - .L_40)
	.align		4
.L_40:
        /*00f4*/ 	.word	index@(softmax_cross_entropy_backward)
        /*00f8*/ 	.word	0x0000000e


	//----- nvinfo : EIATTR_FRAME_SIZE
	.align		4
.L_41:
        /*00fc*/ 	.byte	0x04, 0x11
        /*00fe*/ 	.short	(.L_43 - .L_42)
	.align		4
.L_42:
        /*0100*/ 	.word	index@(softmax_cross_entropy_backward)
        /*0104*/ 	.word	0x00000000


	//----- nvinfo : EIATTR_MIN_STACK_SIZE
	.align		4
.L_43:
        /*0108*/ 	.byte	0x04, 0x12
        /*010a*/ 	.short	(.L_45 - .L_44)
	.align		4
.L_44:
        /*010c*/ 	.word	index@(softmax_cross_entropy_backward)
        /*0110*/ 	.word	0x00000000


	//----- nvinfo : EIATTR_MIN_STACK_SIZE
	.align		4
.L_45:
        /*0114*/ 	.byte	0x04, 0x12
        /*0116*/ 	.short	(.L_47 - .L_46)
	.align		4
.L_46:
        /*0118*/ 	.word	index@(softmax_forward)
        /*011c*/ 	.word	0x00000000


	//----- nvinfo : EIATTR_MIN_STACK_SIZE
	.align		4
.L_47:
        /*0120*/ 	.byte	0x04, 0x12
        /*0122*/ 	.short	(.L_49 - .L_48)
	.align		4
.L_48:
        /*0124*/ 	.word	index@(leaky_relu_backward)
        /*0128*/ 	.word	0x00000000


	//----- nvinfo : EIATTR_MIN_STACK_SIZE
	.align		4
.L_49:
        /*012c*/ 	.byte	0x04, 0x12
        /*012e*/ 	.short	(.L_51 - .L_50)
	.align		4
.L_50:
        /*0130*/ 	.word	index@(leaky_relu_forward)
        /*0134*/ 	.word	0x00000000


	//----- nvinfo : EIATTR_MIN_STACK_SIZE
	.align		4
.L_51:
        /*0138*/ 	.byte	0x04, 0x12
        /*013a*/ 	.short	(.L_53 - .L_52)
	.align		4
.L_52:
        /*013c*/ 	.word	index@(tanh_backward)
        /*0140*/ 	.word	0x00000000


	//----- nvinfo : EIATTR_MIN_STACK_SIZE
	.align		4
.L_53:
        /*0144*/ 	.byte	0x04, 0x12
        /*0146*/ 	.short	(.L_55 - .L_54)
	.align		4
.L_54:
        /*0148*/ 	.word	index@(tanh_forward)
        /*014c*/ 	.word	0x00000000


	//----- nvinfo : EIATTR_MIN_STACK_SIZE
	.align		4
.L_55:
        /*0150*/ 	.byte	0x04, 0x12
        /*0152*/ 	.short	(.L_57 - .L_56)
	.align		4
.L_56:
        /*0154*/ 	.word	index@(sigmoid_backward)
        /*0158*/ 	.word	0x00000000


	//----- nvinfo : EIATTR_MIN_STACK_SIZE
	.align		4
.L_57:
        /*015c*/ 	.byte	0x04, 0x12
        /*015e*/ 	.short	(.L_59 - .L_58)
	.align		4
.L_58:
        /*0160*/ 	.word	index@(sigmoid_forward)
        /*0164*/ 	.word	0x00000000


	//----- nvinfo : EIATTR_MIN_STACK_SIZE
	.align		4
.L_59:
        /*0168*/ 	.byte	0x04, 0x12
        /*016a*/ 	.short	(.L_61 - .L_60)
	.align		4
.L_60:
        /*016c*/ 	.word	index@(relu_backward)
        /*0170*/ 	.word	0x00000000


	//----- nvinfo : EIATTR_MIN_STACK_SIZE
	.align		4
.L_61:
        /*0174*/ 	.byte	0x04, 0x12
        /*0176*/ 	.short	(.L_63 - .L_62)
	.align		4
.L_62:
        /*0178*/ 	.word	index@(relu_forward)
        /*017c*/ 	.word	0x00000000
.L_63:


//--------------------- .nv.compat                --------------------------
	.section	.nv.compat,"",@"SHT_CUDA_COMPAT_INFO"
	.align	4
        /*0000*/ 	.byte	0x02, 0x09, 0x00, 0x00, 0x02, 0x02, 0x01, 0x00, 0x02, 0x05, 0x05, 0x00, 0x03, 0x07, 0x01, 0x01
        /*0010*/ 	.byte	0x02, 0x03, 0x00, 0x00, 0x02, 0x06, 0x01, 0x00, 0x04, 0x0b, 0x08, 0x00, 0x01, 0x00, 0x00, 0x00
        /*0020*/ 	.byte	0x00, 0x00, 0x00, 0x00


//--------------------- .nv.info.softmax_cross_entropy_backward --------------------------
	.section	.nv.info.softmax_cross_entropy_backward,"",@"SHT_CUDA_INFO"
	.sectionflags	@""
	.align	4


	//----- nvinfo : EIATTR_CUDA_API_VERSION
	.align		4
        /*0000*/ 	.byte	0x04, 0x37
        /*0002*/ 	.short	(.L_65 - .L_64)
.L_64:
        /*0004*/ 	.word	0x00000082


	//----- nvinfo : EIATTR_KPARAM_INFO
	.align		4
.L_65:
        /*0008*/ 	.byte	0x04, 0x17
        /*000a*/ 	.short	(.L_67 - .L_66)
.L_66:
        /*000c*/ 	.word	0x00000000
        /*0010*/ 	.short	0x0004
        /*0012*/ 	.short	0x001c
        /*0014*/ 	.byte	0x00, 0xf0, 0x11, 0x00


	//----- nvinfo : EIATTR_KPARAM_INFO
	.align		4
.L_67:
        /*0018*/ 	.byte	0x04, 0x17
        /*001a*/ 	.short	(.L_69 - .L_68)
.L_68:
        /*001c*/ 	.word	0x00000000
        /*0020*/ 	.short	0x0003
        /*0022*/ 	.short	0x0018
        /*0024*/ 	.byte	0x00, 0xf0, 0x11, 0x00


	//----- nvinfo : EIATTR_KPARAM_INFO
	.align		4
.L_69:
        /*0028*/ 	.byte	0x04, 0x17
        /*002a*/ 	.short	(.L_71 - .L_70)
.L_70:
        /*002c*/ 	.word	0x00000000
        /*0030*/ 	.short	0x0002
        /*0032*/ 	.short	0x0010
        /*0034*/ 	.byte	0x00, 0xf5, 0x21, 0x00


	//----- nvinfo : EIATTR_KPARAM_INFO
	.align		4
.L_71:
        /*0038*/ 	.byte	0x04, 0x17
        /*003a*/ 	.short	(.L_73 - .L_72)
.L_72:
        /*003c*/ 	.word	0x00000000
        /*0040*/ 	.short	0x0001
        /*0042*/ 	.short	0x0008
        /*0044*/ 	.byte	0x00, 0xf5, 0x21, 0x00


	//----- nvinfo : EIATTR_KPARAM_INFO
	.align		4
.L_73:
        /*0048*/ 	.byte	0x04, 0x17
        /*004a*/ 	.short	(.L_75 - .L_74)
.L_74:
        /*004c*/ 	.word	0x00000000
        /*0050*/ 	.short	0x0000
        /*0052*/ 	.short	0x0000
        /*0054*/ 	.byte	0x00, 0xf5, 0x21, 0x00


	//----- nvinfo : EIATTR_SPARSE_MMA_MASK
	.align		4
.L_75:
        /*0058*/ 	.byte	0x03, 0x50
        /*005a*/ 	.short	0x0000


	//----- nvinfo : EIATTR_MAXREG_COUNT
	.align		4
        /*005c*/ 	.byte	0x03, 0x1b
        /*005e*/ 	.short	0x00ff


	//----- nvinfo : EIATTR_MERCURY_ISA_VERSION
	.align		4
        /*0060*/ 	.byte	0x03, 0x5f
        /*0062*/ 	.short	0x0101


	//----- nvinfo : EIATTR_VRC_CTA_INIT_COUNT
	.align		4
        /*0064*/ 	.byte	0x02, 0x4a
	.zero		1
	.zero		1


	//----- nvinfo : EIATTR_EXIT_INSTR_OFFSETS
	.align		4
        /*0068*/ 	.byte	0x04, 0x1c
        /*006a*/ 	.short	(.L_77 - .L_76)


	//   ....[0]....
.L_76:
        /*006c*/ 	.word	0x00000080


	//   ....[1]....
        /*0070*/ 	.word	0x00000140


	//----- nvinfo : EIATTR_CBANK_PARAM_SIZE
	.align		4
.L_77:
        /*0074*/ 	.byte	0x03, 0x19
        /*0076*/ 	.short	0x0020


	//----- nvinfo : EIATTR_PARAM_CBANK
	.align		4
        /*0078*/ 	.byte	0x04, 0x0a
        /*007a*/ 	.short	(.L_79 - .L_78)
	.align		4
.L_78:
        /*007c*/ 	.word	index@(.nv.constant0.softmax_cross_entropy_backward)
        /*0080*/ 	.short	0x0380
        /*0082*/ 	.short	0x0020


	//----- nvinfo : EIATTR_SW_WAR
	.align		4
.L_79:
        /*0084*/ 	.byte	0x04, 0x36
        /*0086*/ 	.short	(.L_81 - .L_80)
.L_80:
        /*0088*/ 	.word	0x00000008
.L_81:


//--------------------- .nv.info.softmax_forward  --------------------------
	.section	.nv.info.softmax_forward,"",@"SHT_CUDA_INFO"
	.sectionflags	@""
	.align	4


	//----- nvinfo : EIATTR_CUDA_API_VERSION
	.align		4
        /*0000*/ 	.byte	0x04, 0x37
        /*0002*/ 	.short	(.L_83 - .L_82)
.L_82:
        /*0004*/ 	.word	0x00000082


	//----- nvinfo : EIATTR_KPARAM_INFO
	.align		4
.L_83:
        /*0008*/ 	.byte	0x04, 0x17
        /*000a*/ 	.short	(.L_85 - .L_84)
.L_84:
        /*000c*/ 	.word	0x00000000
        /*0010*/ 	.short	0x0003
        /*0012*/ 	.short	0x0014
        /*0014*/ 	.byte	0x00, 0xf0, 0x11, 0x00


	//----- nvinfo : EIATTR_KPARAM_INFO
	.align		4
.L_85:
        /*0018*/ 	.byte	0x04, 0x17
        /*001a*/ 	.short	(.L_87 - .L_86)
.L_86:
        /*001c*/ 	.word	0x00000000
        /*0020*/ 	.short	0x0002
        /*0022*/ 	.short	0x0010
        /*0024*/ 	.byte	0x00, 0xf0, 0x11, 0x00


	//----- nvinfo : EIATTR_KPARAM_INFO
	.align		4
.L_87:
        /*0028*/ 	.byte	0x04, 0x17
        /*002a*/ 	.short	(.L_89 - .L_88)
.L_88:
        /*002c*/ 	.word	0x00000000
        /*0030*/ 	.short	0x0001
        /*0032*/ 	.short	0x0008
        /*0034*/ 	.byte	0x00, 0xf5, 0x21, 0x00


	//----- nvinfo : EIATTR_KPARAM_INFO
	.align		4
.L_89:
        /*0038*/ 	.byte	0x04, 0x17
        /*003a*/ 	.short	(.L_91 - .L_90)
.L_90:
        /*003c*/ 	.word	0x00000000
        /*0040*/ 	.short	0x0000
        /*0042*/ 	.short	0x0000
        /*0044*/ 	.byte	0x00, 0xf5, 0x21, 0x00


	//----- nvinfo : EIATTR_SPARSE_MMA_MASK
	.align		4
.L_91:
        /*0048*/ 	.byte	0x03, 0x50
        /*004a*/ 	.short	0x0000


	//----- nvinfo : EIATTR_MAXREG_COUNT
	.align		4
        /*004c*/ 	.byte	0x03, 0x1b
        /*004e*/ 	.short	0x00ff


	//----- nvinfo : EIATTR_NUM_BARRIERS
	.align		4
        /*0050*/ 	.byte	0x02, 0x4c
        /*0052*/ 	.byte	0x01
	.zero		1


	//----- nvinfo : EIATTR_MERCURY_ISA_VERSION
	.align		4
        /*0054*/ 	.byte	0x03, 0x5f
        /*0056*/ 	.short	0x0101


	//----- nvinfo : EIATTR_VRC_CTA_INIT_COUNT
	.align		4
        /*0058*/ 	.byte	0x02, 0x4a
	.zero		1
	.zero		1


	//----- nvinfo : EIATTR_EXIT_INSTR_OFFSETS
	.align		4
        /*005c*/ 	.byte	0x04, 0x1c
        /*005e*/ 	.short	(.L_93 - .L_92)


	//   ....[0]....
.L_92:
        /*0060*/ 	.word	0x00000040


	//   ....[1]....
        /*0064*/ 	.word	0x000018c0


	//   ....[2]....
        /*0068*/ 	.word	0x00001cf0


	//   ....[3]....
        /*006c*/ 	.word	0x00002350


	//----- nvinfo : EIATTR_CRS_STACK_SIZE
	.align		4
.L_93:
        /*0070*/ 	.byte	0x04, 0x1e
        /*0072*/ 	.short	(.L_95 - .L_94)
.L_94:
        /*0074*/ 	.word	0x00000000


	//----- nvinfo : EIATTR_CBANK_PARAM_SIZE
	.align		4
.L_95:
        /*0078*/ 	.byte	0x03, 0x19
        /*007a*/ 	.short	0x0018


	//----- nvinfo : EIATTR_PARAM_CBANK
	.align		4
        /*007c*/ 	.byte	0x04, 0x0a
        /*007e*/ 	.short	(.L_97 - .L_96)
	.align		4
.L_96:
        /*0080*/ 	.word	index@(.nv.constant0.softmax_forward)
        /*0084*/ 	.short	0x0380
        /*0086*/ 	.short	0x0018


	//----- nvinfo : EIATTR_SW_WAR
	.align		4
.L_97:
        /*0088*/ 	.byte	0x04, 0x36
        /*008a*/ 	.short	(.L_99 - .L_98)
.L_98:
        /*008c*/ 	.word	0x00000008
.L_99:


//--------------------- .nv.info.leaky_relu_backward --------------------------
	.section	.nv.info.leaky_relu_backward,"",@"SHT_CUDA_INFO"
	.sectionflags	@""
	.align	4


	//----- nvinfo : EIATTR_CUDA_API_VERSION
	.align		4
        /*0000*/ 	.byte	0x04, 0x37
        /*0002*/ 	.short	(.L_101 - .L_100)
.L_100:
        /*0004*/ 	.word	0x00000082


	//----- nvinfo : EIATTR_KPARAM_INFO
	.align		4
.L_101:
        /*0008*/ 	.byte	0x04, 0x17
        /*000a*/ 	.short	(.L_103 - .L_102)
.L_102:
        /*000c*/ 	.word	0x00000000
        /*0010*/ 	.short	0x0004
        /*0012*/ 	.short	0x0020
        /*0014*/ 	.byte	0x00, 0xf0, 0x11, 0x00


	//----- nvinfo : EIATTR_KPARAM_INFO
	.align		4
.L_103:
        /*0018*/ 	.byte	0x04, 0x17
        /*001a*/ 	.short	(.L_105 - .L_104)
.L_104:
        /*001c*/ 	.word	0x00000000
        /*0020*/ 	.short	0x0003
        /*0022*/ 	.short	0x0018
        /*0024*/ 	.byte	0x00, 0xf0, 0x21, 0x00


	//----- nvinfo : EIATTR_KPARAM_INFO
	.align		4
.L_105:
        /*0028*/ 	.byte	0x04, 0x17
        /*002a*/ 	.short	(.L_107 - .L_106)
.L_106:
        /*002c*/ 	.word	0x00000000
        /*0030*/ 	.short	0x0002
        /*0032*/ 	.short	0x0010
        /*0034*/ 	.byte	0x00, 0xf5, 0x21, 0x00


	//----- nvinfo : EIATTR_KPARAM_INFO
	.align		4
.L_107:
        /*0038*/ 	.byte	0x04, 0x17
        /*003a*/ 	.short	(.L_109 - .L_108)
.L_108:
        /*003c*/ 	.word	0x00000000
        /*0040*/ 	.short	0x0001
        /*0042*/ 	.short	0x0008
        /*0044*/ 	.byte	0x00, 0xf5, 0x21, 0x00


	//----- nvinfo : EIATTR_KPARAM_INFO
	.align		4
.L_109:
        /*0048*/ 	.byte	0x04, 0x17
        /*004a*/ 	.short	(.L_111 - .L_110)
.L_110:
        /*004c*/ 	.word	0x00000000
        /*0050*/ 	.short	0x0000
        /*0052*/ 	.short	0x0000
        /*0054*/ 	.byte	0x00, 0xf5, 0x21, 0x00


	//----- nvinfo : EIATTR_SPARSE_MMA_MASK
	.align		4
.L_111:
        /*0058*/ 	.byte	0x03, 0x50
        /*005a*/ 	.short	0x0000


	//----- nvinfo : EIATTR_MAXREG_COUNT
	.align		4
        /*005c*/ 	.byte	0x03, 0x1b
        /*005e*/ 	.short	0x00ff


	//----- nvinfo : EIATTR_MERCURY_ISA_VERSION
	.align		4
        /*0060*/ 	.byte	0x03, 0x5f
        /*0062*/ 	.short	0x0101


	//----- nvinfo : EIATTR_VRC_CTA_INIT_COUNT
	.align		4
        /*0064*/ 	.byte	0x02, 0x4a
	.zero		1
	.zero		1


	//----- nvinfo : EIATTR_EXIT_INSTR_OFFSETS
	.align		4
        /*0068*/ 	.byte	0x04, 0x1c
        /*006a*/ 	.short	(.L_113 - .L_112)


	//   ....[0]....
.L_112:
        /*006c*/ 	.word	0x00000070


	//   ....[1]....
        /*0070*/ 	.word	0x00000150


	//----- nvinfo : EIATTR_CBANK_PARAM_SIZE
	.align		4
.L_113:
        /*0074*/ 	.byte	0x03, 0x19
        /*0076*/ 	.short	0x0024


	//----- nvinfo : EIATTR_PARAM_CBANK
	.align		4
        /*0078*/ 	.byte	0x04, 0x0a
        /*007a*/ 	.short	(.L_115 - .L_114)
	.align		4
.L_114:
        /*007c*/ 	.word	index@(.nv.constant0.leaky_relu_backward)
        /*0080*/ 	.short	0x0380
        /*0082*/ 	.short	0x0024


	//----- nvinfo : EIATTR_SW_WAR
	.align		4
.L_115:
        /*0084*/ 	.byte	0x04, 0x36
        /*0086*/ 	.short	(.L_117 - .L_116)
.L_116:
        /*0088*/ 	.word	0x00000008
.L_117:


//--------------------- .nv.info.leaky_relu_forward --------------------------
	.section	.nv.info.leaky_relu_forward,"",@"SHT_CUDA_INFO"
	.sectionflags	@""
	.align	4


	//----- nvinfo : EIATTR_CUDA_API_VERSION
	.align		4
        /*0000*/ 	.byte	0x04, 0x37
        /*0002*/ 	.short	(.L_119 - .L_118)
.L_118:
        /*0004*/ 	.word	0x00000082


	//----- nvinfo : EIATTR_KPARAM_INFO
	.align		4
.L_119:
        /*0008*/ 	.byte	0x04, 0x17
        /*000a*/ 	.short	(.L_121 - .L_120)
.L_120:
        /*000c*/ 	.word	0x00000000
        /*0010*/ 	.short	0x0003
        /*0012*/ 	.short	0x0018
        /*0014*/ 	.byte	0x00, 0xf0, 0x11, 0x00


	//----- nvinfo : EIATTR_KPARAM_INFO
	.align		4
.L_121:
        /*0018*/ 	.byte	0x04, 0x17
        /*001a*/ 	.short	(.L_123 - .L_122)
.L_122:
        /*001c*/ 	.word	0x00000000
        /*0020*/ 	.short	0x0002
        /*0022*/ 	.short	0x0010
        /*0024*/ 	.byte	0x00, 0xf0, 0x21, 0x00


	//----- nvinfo : EIATTR_KPARAM_INFO
	.align		4
.L_123:
        /*0028*/ 	.byte	0x04, 0x17
        /*002a*/ 	.short	(.L_125 - .L_124)
.L_124:
        /*002c*/ 	.word	0x00000000
        /*0030*/ 	.short	0x0001
        /*0032*/ 	.short	0x0008
        /*0034*/ 	.byte	0x00, 0xf5, 0x21, 0x00


	//----- nvinfo : EIATTR_KPARAM_INFO
	.align		4
.L_125:
        /*0038*/ 	.byte	0x04, 0x17
        /*003a*/ 	.short	(.L_127 - .L_126)
.L_126:
        /*003c*/ 	.word	0x00000000
        /*0040*/ 	.short	0x0000
        /*0042*/ 	.short	0x0000
        /*0044*/ 	.byte	0x00, 0xf5, 0x21, 0x00


	//----- nvinfo : EIATTR_SPARSE_MMA_MASK
	.align		4
.L_127:
        /*0048*/ 	.byte	0x03, 0x50
        /*004a*/ 	.short	0x0000


	//----- nvinfo : EIATTR_MAXREG_COUNT
	.align		4
        /*004c*/ 	.byte	0x03, 0x1b
        /*004e*/ 	.short	0x00ff


	//----- nvinfo : EIATTR_MERCURY_ISA_VERSION
	.align		4
        /*0050*/ 	.byte	0x03, 0x5f
        /*0052*/ 	.short	0x0101


	//----- nvinfo : EIATTR_VRC_CTA_INIT_COUNT
	.align		4
        /*0054*/ 	.byte	0x02, 0x4a
	.zero		1
	.zero		1


	//----- nvinfo : EIATTR_EXIT_INSTR_OFFSETS
	.align		4
        /*0058*/ 	.byte	0x04, 0x1c
        /*005a*/ 	.short	(.L_129 - .L_128)


	//   ....[0]....
.L_128:
        /*005c*/ 	.word	0x00000070


	//   ....[1]....
        /*0060*/ 	.word	0x00000140


	//----- nvinfo : EIATTR_CBANK_PARAM_SIZE
	.align		4
.L_129:
        /*0064*/ 	.byte	0x03, 0x19
        /*0066*/ 	.short	0x001c


	//----- nvinfo : EIATTR_PARAM_CBANK
	.align		4
        /*0068*/ 	.byte	0x04, 0x0a
        /*006a*/ 	.short	(.L_131 - .L_130)
	.align		4
.L_130:
        /*006c*/ 	.word	index@(.nv.constant0.leaky_relu_forward)
        /*0070*/ 	.short	0x0380
        /*0072*/ 	.short	0x001c


	//----- nvinfo : EIATTR_SW_WAR
	.align		4
.L_131:
        /*0074*/ 	.byte	0x04, 0x36
        /*0076*/ 	.short	(.L_133 - .L_132)
.L_132:
        /*0078*/ 	.word	0x00000008
.L_133:


//--------------------- .nv.info.tanh_backward    --------------------------
	.section	.nv.info.tanh_backward,"",@"SHT_CUDA_INFO"
	.sectionflags	@""
	.align	4


	//----- nvinfo : EIATTR_CUDA_API_VERSION
	.align		4
        /*0000*/ 	.byte	0x04, 0x37
        /*0002*/ 	.short	(.L_135 - .L_134)
.L_134:
        /*0004*/ 	.word	0x00000082


	//----- nvinfo : EIATTR_KPARAM_INFO
	.align		4
.L_135:
        /*0008*/ 	.byte	0x04, 0x17
        /*000a*/ 	.short	(.L_137 - .L_136)
.L_136:
        /*000c*/ 	.word	0x00000000
        /*0010*/ 	.short	0x0003
        /*0012*/ 	.short	0x0018
        /*0014*/ 	.byte	0x00, 0xf0, 0x11, 0x00


	//----- nvinfo : EIATTR_KPARAM_INFO
	.align		4
.L_137:
        /*0018*/ 	.byte	0x04, 0x17
        /*001a*/ 	.short	(.L_139 - .L_138)
.L_138:
        /*001c*/ 	.word	0x00000000
        /*0020*/ 	.short	0x0002
        /*0022*/ 	.short	0x0010
        /*0024*/ 	.byte	0x00, 0xf5, 0x21, 0x00


	//----- nvinfo : EIATTR_KPARAM_INFO
	.align		4
.L_139:
        /*0028*/ 	.byte	0x04, 0x17
        /*002a*/ 	.short	(.L_141 - .L_140)
.L_140:
        /*002c*/ 	.word	0x00000000
        /*0030*/ 	.short	0x0001
        /*0032*/ 	.short	0x0008
        /*0034*/ 	.byte	0x00, 0xf5, 0x21, 0x00


	//----- nvinfo : EIATTR_KPARAM_INFO
	.align		4
.L_141:
        /*0038*/ 	.byte	0x04, 0x17
        /*003a*/ 	.short	(.L_143 - .L_142)
.L_142:
        /*003c*/ 	.word	0x00000000
        /*0040*/ 	.short	0x0000
        /*0042*/ 	.short	0x0000
        /*0044*/ 	.byte	0x00, 0xf5, 0x21, 0x00


	//----- nvinfo : EIATTR_SPARSE_MMA_MASK
	.align		4
.L_143:
        /*0048*/ 	.byte	0x03, 0x50
        /*004a*/ 	.short	0x0000


	//----- nvinfo : EIATTR_MAXREG_COUNT
	.align		4
        /*004c*/ 	.byte	0x03, 0x1b
        /*004e*/ 	.short	0x00ff


	//----- nvinfo : EIATTR_MERCURY_ISA_VERSION
	.align		4
        /*0050*/ 	.byte	0x03, 0x5f
        /*0052*/ 	.short	0x0101


	//----- nvinfo : EIATTR_VRC_CTA_INIT_COUNT
	.align		4
        /*0054*/ 	.byte	0x02, 0x4a
	.zero		1
	.zero		1


	//----- nvinfo : EIATTR_EXIT_INSTR_OFFSETS
	.align		4
        /*0058*/ 	.byte	0x04, 0x1c
        /*005a*/ 	.short	(.L_145 - .L_144)


	//   ....[0]....
.L_144:
        /*005c*/ 	.word	0x00000070


	//   ....[1]....
        /*0060*/ 	.word	0x00000140


	//----- nvinfo : EIATTR_CBANK_PARAM_SIZE
	.align		4
.L_145:
        /*0064*/ 	.byte	0x03, 0x19
        /*0066*/ 	.short	0x001c


	//----- nvinfo : EIATTR_PARAM_CBANK
	.align		4
        /*0068*/ 	.byte	0x04, 0x0a
        /*006a*/ 	.short	(.L_147 - .L_146)
	.align		4
.L_146:
        /*006c*/ 	.word	index@(.nv.constant0.tanh_backward)
        /*0070*/ 	.short	0x0380
        /*0072*/ 	.short	0x001c


	//----- nvinfo : EIATTR_SW_WAR
	.align		4
.L_147:
        /*0074*/ 	.byte	0x04, 0x36
        /*0076*/ 	.short	(.L_149 - .L_148)
.L_148:
        /*0078*/ 	.word	0x00000008
.L_149:


//--------------------- .nv.info.tanh_forward     --------------------------
	.section	.nv.info.tanh_forward,"",@"SHT_CUDA_INFO"
	.sectionflags	@""
	.align	4


	//----- nvinfo : EIATTR_CUDA_API_VERSION
	.align		4
        /*0000*/ 	.byte	0x04, 0x37
        /*0002*/ 	.short	(.L_151 - .L_150)
.L_150:
        /*0004*/ 	.word	0x00000082


	//----- nvinfo : EIATTR_KPARAM_INFO
	.align		4
.L_151:
        /*0008*/ 	.byte	0x04, 0x17
        /*000a*/ 	.short	(.L_153 - .L_152)
.L_152:
        /*000c*/ 	.word	0x00000000
        /*0010*/ 	.short	0x0002
        /*0012*/ 	.short	0x0010
        /*0014*/ 	.byte	0x00, 0xf0, 0x11, 0x00


	//----- nvinfo : EIATTR_KPARAM_INFO
	.align		4
.L_153:
        /*0018*/ 	.byte	0x04, 0x17
        /*001a*/ 	.short	(.L_155 - .L_154)
.L_154:
        /*001c*/ 	.word	0x00000000
        /*0020*/ 	.short	0x0001
        /*0022*/ 	.short	0x0008
        /*0024*/ 	.byte	0x00, 0xf5, 0x21, 0x00


	//----- nvinfo : EIATTR_KPARAM_INFO
	.align		4
.L_155:
        /*0028*/ 	.byte	0x04, 0x17
        /*002a*/ 	.short	(.L_157 - .L_156)
.L_156:
        /*002c*/ 	.word	0x00000000
        /*0030*/ 	.short	0x0000
        /*0032*/ 	.short	0x0000
        /*0034*/ 	.byte	0x00, 0xf5, 0x21, 0x00


	//----- nvinfo : EIATTR_SPARSE_MMA_MASK
	.align		4
.L_157:
        /*0038*/ 	.byte	0x03, 0x50
        /*003a*/ 	.short	0x0000


	//----- nvinfo : EIATTR_MAXREG_COUNT
	.align		4
        /*003c*/ 	.byte	0x03, 0x1b
        /*003e*/ 	.short	0x00ff


	//----- nvinfo : EIATTR_MERCURY_ISA_VERSION
	.align		4
        /*0040*/ 	.byte	0x03, 0x5f
        /*0042*/ 	.short	0x0101


	//----- nvinfo : EIATTR_VRC_CTA_INIT_COUNT
	.align		4
        /*0044*/ 	.byte	0x02, 0x4a
	.zero		1
	.zero		1


	//----- nvinfo : EIATTR_EXIT_INSTR_OFFSETS
	.align		4
        /*0048*/ 	.byte	0x04, 0x1c
        /*004a*/ 	.short	(.L_159 - .L_158)


	//   ....[0]....
.L_158:
        /*004c*/ 	.word	0x00000070


	//   ....[1]....
        /*0050*/ 	.word	0x00000730


	//----- nvinfo : EIATTR_CRS_STACK_SIZE
	.align		4
.L_159:
        /*0054*/ 	.byte	0x04, 0x1e
        /*0056*/ 	.short	(.L_161 - .L_160)
.L_160:
        /*0058*/ 	.word	0x00000000


	//----- nvinfo : EIATTR_CBANK_PARAM_SIZE
	.align		4
.L_161:
        /*005c*/ 	.byte	0x03, 0x19
        /*005e*/ 	.short	0x0014


	//----- nvinfo : EIATTR_PARAM_CBANK
	.align		4
        /*0060*/ 	.byte	0x04, 0x0a
        /*0062*/ 	.short	(.L_163 - .L_162)
	.align		4
.L_162:
        /*0064*/ 	.word	index@(.nv.constant0.tanh_forward)
        /*0068*/ 	.short	0x0380
        /*006a*/ 	.short	0x0014


	//----- nvinfo : EIATTR_SW_WAR
	.align		4
.L_163:
        /*006c*/ 	.byte	0x04, 0x36
        /*006e*/ 	.short	(.L_165 - .L_164)
.L_164:
        /*0070*/ 	.word	0x00000008
.L_165:


//--------------------- .nv.info.sigmoid_backward --------------------------
	.section	.nv.info.sigmoid_backward,"",@"SHT_CUDA_INFO"
	.sectionflags	@""
	.align	4


	//----- nvinfo : EIATTR_CUDA_API_VERSION
	.align		4
        /*0000*/ 	.byte	0x04, 0x37
        /*0002*/ 	.short	(.L_167 - .L_166)
.L_166:
        /*0004*/ 	.word	0x00000082


	//----- nvinfo : EIATTR_KPARAM_INFO
	.align		4
.L_167:
        /*0008*/ 	.byte	0x04, 0x17
        /*000a*/ 	.short	(.L_169 - .L_168)
.L_168:
        /*000c*/ 	.word	0x00000000
        /*0010*/ 	.short	0x0003
        /*0012*/ 	.short	0x0018
        /*0014*/ 	.byte	0x00, 0xf0, 0x11, 0x00


	//----- nvinfo : EIATTR_KPARAM_INFO
	.align		4
.L_169:
        /*0018*/ 	.byte	0x04, 0x17
        /*001a*/ 	.short	(.L_171 - .L_170)
.L_170:
        /*001c*/ 	.word	0x00000000
        /*0020*/ 	.short	0x0002
        /*0022*/ 	.short	0x0010
        /*0024*/ 	.byte	0x00, 0xf5, 0x21, 0x00


	//----- nvinfo : EIATTR_KPARAM_INFO
	.align		4
.L_171:
        /*0028*/ 	.byte	0x04, 0x17
        /*002a*/ 	.short	(.L_173 - .L_172)
.L_172:
        /*002c*/ 	.word	0x00000000
        /*0030*/ 	.short	0x0001
        /*0032*/ 	.short	0x0008
        /*0034*/ 	.byte	0x00, 0xf5, 0x21, 0x00


	//----- nvinfo : EIATTR_KPARAM_INFO
	.align		4
.L_173:
        /*0038*/ 	.byte	0x04, 0x17
        /*003a*/ 	.short	(.L_175 - .L_174)
.L_174:
        /*003c*/ 	.word	0x00000000
        /*0040*/ 	.short	0x0000
        /*0042*/ 	.short	0x0000
        /*0044*/ 	.byte	0x00, 0xf5, 0x21, 0x00


	//----- nvinfo : EIATTR_SPARSE_MMA_MASK
	.align		4
.L_175:
        /*0048*/ 	.byte	0x03, 0x50
        /*004a*/ 	.short	0x0000


	//----- nvinfo : EIATTR_MAXREG_COUNT
	.align		4
        /*004c*/ 	.byte	0x03, 0x1b
        /*004e*/ 	.short	0x00ff


	//----- nvinfo : EIATTR_MERCURY_ISA_VERSION
	.align		4
        /*0050*/ 	.byte	0x03, 0x5f
        /*0052*/ 	.short	0x0101


	//----- nvinfo : EIATTR_VRC_CTA_INIT_COUNT
	.align		4
        /*0054*/ 	.byte	0x02, 0x4a
	.zero		1
	.zero		1


	//----- nvinfo : EIATTR_EXIT_INSTR_OFFSETS
	.align		4
        /*0058*/ 	.byte	0x04, 0x1c
        /*005a*/ 	.short	(.L_177 - .L_176)


	//   ....[0]....
.L_176:
        /*005c*/ 	.word	0x00000070


	//   ....[1]....
        /*0060*/ 	.word	0x00000150


	//----- nvinfo : EIATTR_CBANK_PARAM_SIZE
	.align		4
.L_177:
        /*0064*/ 	.byte	0x03, 0x19
        /*0066*/ 	.short	0x001c


	//----- nvinfo : EIATTR_PARAM_CBANK
	.align		4
        /*0068*/ 	.byte	0x04, 0x0a
        /*006a*/ 	.short	(.L_179 - .L_178)
	.align		4
.L_178:
        /*006c*/ 	.word	index@(.nv.constant0.sigmoid_backward)
        /*0070*/ 	.short	0x0380
        /*0072*/ 	.short	0x001c


	//----- nvinfo : EIATTR_SW_WAR
	.align		4
.L_179:
        /*0074*/ 	.byte	0x04, 0x36
        /*0076*/ 	.short	(.L_181 - .L_180)
.L_180:
        /*0078*/ 	.word	0x00000008
.L_181:


//--------------------- .nv.info.sigmoid_forward  --------------------------
	.section	.nv.info.sigmoid_forward,"",@"SHT_CUDA_INFO"
	.sectionflags	@""
	.align	4


	//----- nvinfo : EIATTR_CUDA_API_VERSION
	.align		4
        /*0000*/ 	.byte	0x04, 0x37
        /*0002*/ 	.short	(.L_183 - .L_182)
.L_182:
        /*0004*/ 	.word	0x00000082


	//----- nvinfo : EIATTR_KPARAM_INFO
	.align		4
.L_183:
        /*0008*/ 	.byte	0x04, 0x17
        /*000a*/ 	.short	(.L_185 - .L_184)
.L_184:
        /*000c*/ 	.word	0x00000000
        /*0010*/ 	.short	0x0002
        /*0012*/ 	.short	0x0010
        /*0014*/ 	.byte	0x00, 0xf0, 0x11, 0x00


	//----- nvinfo : EIATTR_KPARAM_INFO
	.align		4
.L_185:
        /*0018*/ 	.byte	0x04, 0x17
        /*001a*/ 	.short	(.L_187 - .L_186)
.L_186:
        /*001c*/ 	.word	0x00000000
        /*0020*/ 	.short	0x0001
        /*0022*/ 	.short	0x0008
        /*0024*/ 	.byte	0x00, 0xf5, 0x21, 0x00


	//----- nvinfo : EIATTR_KPARAM_INFO
	.align		4
.L_187:
        /*0028*/ 	.byte	0x04, 0x17
        /*002a*/ 	.short	(.L_189 - .L_188)
.L_188:
        /*002c*/ 	.word	0x00000000
        /*0030*/ 	.short	0x0000
        /*0032*/ 	.short	0x0000
        /*0034*/ 	.byte	0x00, 0xf5, 0x21, 0x00


	//----- nvinfo : EIATTR_SPARSE_MMA_MASK
	.align		4
.L_189:
        /*0038*/ 	.byte	0x03, 0x50
        /*003a*/ 	.short	0x0000


	//----- nvinfo : EIATTR_MAXREG_COUNT
	.align		4
        /*003c*/ 	.byte	0x03, 0x1b
        /*003e*/ 	.short	0x00ff


	//----- nvinfo : EIATTR_MERCURY_ISA_VERSION
	.align		4
        /*0040*/ 	.byte	0x03, 0x5f
        /*0042*/ 	.short	0x0101


	//----- nvinfo : EIATTR_VRC_CTA_INIT_COUNT
	.align		4
        /*0044*/ 	.byte	0x02, 0x4a
	.zero		1
	.zero		1


	//----- nvinfo : EIATTR_EXIT_INSTR_OFFSETS
	.align		4
        /*0048*/ 	.byte	0x04, 0x1c
        /*004a*/ 	.short	(.L_191 - .L_190)


	//   ....[0]....
.L_190:
        /*004c*/ 	.word	0x00000070


	//   ....[1]....
        /*0050*/ 	.word	0x000005b0


	//----- nvinfo : EIATTR_CRS_STACK_SIZE
	.align		4
.L_191:
        /*0054*/ 	.byte	0x04, 0x1e
        /*0056*/ 	.short	(.L_193 - .L_192)
.L_192:
        /*0058*/ 	.word	0x00000000


	//----- nvinfo : EIATTR_CBANK_PARAM_SIZE
	.align		4
.L_193:
        /*005c*/ 	.byte	0x03, 0x19
        /*005e*/ 	.short	0x0014


	//----- nvinfo : EIATTR_PARAM_CBANK
	.align		4
        /*0060*/ 	.byte	0x04, 0x0a
        /*0062*/ 	.short	(.L_195 - .L_194)
	.align		4
.L_194:
        /*0064*/ 	.word	index@(.nv.constant0.sigmoid_forward)
        /*0068*/ 	.short	0x0380
        /*006a*/ 	.short	0x0014


	//----- nvinfo : EIATTR_SW_WAR
	.align		4
.L_195:
        /*006c*/ 	.byte	0x04, 0x36
        /*006e*/ 	.short	(.L_197 - .L_196)
.L_196:
        /*0070*/ 	.word	0x00000008
.L_197:


//--------------------- .nv.info.relu_backward    --------------------------
	.section	.nv.info.relu_backward,"",@"SHT_CUDA_INFO"
	.sectionflags	@""
	.align	4


	//----- nvinfo : EIATTR_CUDA_API_VERSION
	.align		4
        /*0000*/ 	.byte	0x04, 0x37
        /*0002*/ 	.short	(.L_199 - .L_198)
.L_198:
        /*0004*/ 	.word	0x00000082


	//----- nvinfo : EIATTR_KPARAM_INFO
	.align		4
.L_199:
        /*0008*/ 	.byte	0x04, 0x17
        /*000a*/ 	.short	(.L_201 - .L_200)
.L_200:
        /*000c*/ 	.word	0x00000000
        /*0010*/ 	.short	0x0003
        /*0012*/ 	.short	0x0018
        /*0014*/ 	.byte	0x00, 0xf0, 0x11, 0x00


	//----- nvinfo : EIATTR_KPARAM_INFO
	.align		4
.L_201:
        /*0018*/ 	.byte	0x04, 0x17
        /*001a*/ 	.short	(.L_203 - .L_202)
.L_202:
        /*001c*/ 	.word	0x00000000
        /*0020*/ 	.short	0x0002
        /*0022*/ 	.short	0x0010
        /*0024*/ 	.byte	0x00, 0xf5, 0x21, 0x00


	//----- nvinfo : EIATTR_KPARAM_INFO
	.align		4
.L_203:
        /*0028*/ 	.byte	0x04, 0x17
        /*002a*/ 	.short	(.L_205 - .L_204)
.L_204:
        /*002c*/ 	.word	0x00000000
        /*0030*/ 	.short	0x0001
        /*0032*/ 	.short	0x0008
        /*0034*/ 	.byte	0x00, 0xf5, 0x21, 0x00


	//----- nvinfo : EIATTR_KPARAM_INFO
	.align		4
.L_205:
        /*0038*/ 	.byte	0x04, 0x17
        /*003a*/ 	.short	(.L_207 - .L_206)
.L_206:
        /*003c*/ 	.word	0x00000000
        /*0040*/ 	.short	0x0000
        /*0042*/ 	.short	0x0000
        /*0044*/ 	.byte	0x00, 0xf5, 0x21, 0x00


	//----- nvinfo : EIATTR_SPARSE_MMA_MASK
	.align		4
.L_207:
        /*0048*/ 	.byte	0x03, 0x50
        /*004a*/ 	.short	0x0000


	//----- nvinfo : EIATTR_MAXREG_COUNT
	.align		4
        /*004c*/ 	.byte	0x03, 0x1b
        /*004e*/ 	.short	0x00ff


	//----- nvinfo : EIATTR_MERCURY_ISA_VERSION
	.align		4
        /*0050*/ 	.byte	0x03, 0x5f
        /*0052*/ 	.short	0x0101


	//----- nvinfo : EIATTR_VRC_CTA_INIT_COUNT
	.align		4
        /*0054*/ 	.byte	0x02, 0x4a
	.zero		1
	.zero		1


	//----- nvinfo : EIATTR_EXIT_INSTR_OFFSETS
	.align		4
        /*0058*/ 	.byte	0x04, 0x1c
        /*005a*/ 	.short	(.L_209 - .L_208)


	//   ....[0]....
.L_208:
        /*005c*/ 	.word	0x00000070


	//   ....[1]....
        /*0060*/ 	.word	0x00000170


	//----- nvinfo : EIATTR_CRS_STACK_SIZE
	.align		4
.L_209:
        /*0064*/ 	.byte	0x04, 0x1e
        /*0066*/ 	.short	(.L_211 - .L_210)
.L_210:
        /*0068*/ 	.word	0x00000000


	//----- nvinfo : EIATTR_CBANK_PARAM_SIZE
	.align		4
.L_211:
        /*006c*/ 	.byte	0x03, 0x19
        /*006e*/ 	.short	0x001c


	//----- nvinfo : EIATTR_PARAM_CBANK
	.align		4
        /*0070*/ 	.byte	0x04, 0x0a
        /*0072*/ 	.short	(.L_213 - .L_212)
	.align		4
.L_212:
        /*0074*/ 	.word	index@(.nv.constant0.relu_backward)
        /*0078*/ 	.short	0x0380
        /*007a*/ 	.short	0x001c


	//----- nvinfo : EIATTR_SW_WAR
	.align		4
.L_213:
        /*007c*/ 	.byte	0x04, 0x36
        /*007e*/ 	.short	(.L_215 - .L_214)
.L_214:
        /*0080*/ 	.word	0x00000008
.L_215:


//--------------------- .nv.info.relu_forward     --------------------------
	.section	.nv.info.relu_forward,"",@"SHT_CUDA_INFO"
	.sectionflags	@""
	.align	4


	//----- nvinfo : EIATTR_CUDA_API_VERSION
	.align		4
        /*0000*/ 	.byte	0x04, 0x37
        /*0002*/ 	.short	(.L_217 - .L_216)
.L_216:
        /*0004*/ 	.word	0x00000082


	//----- nvinfo : EIATTR_KPARAM_INFO
	.align		4
.L_217:
        /*0008*/ 	.byte	0x04, 0x17
        /*000a*/ 	.short	(.L_219 - .L_218)
.L_218:
        /*000c*/ 	.word	0x00000000
        /*0010*/ 	.short	0x0002
        /*0012*/ 	.short	0x0010
        /*0014*/ 	.byte	0x00, 0xf0, 0x11, 0x00


	//----- nvinfo : EIATTR_KPARAM_INFO
	.align		4
.L_219:
        /*0018*/ 	.byte	0x04, 0x17
        /*001a*/ 	.short	(.L_221 - .L_220)
.L_220:
        /*001c*/ 	.word	0x00000000
        /*0020*/ 	.short	0x0001
        /*0022*/ 	.short	0x0008
        /*0024*/ 	.byte	0x00, 0xf5, 0x21, 0x00


	//----- nvinfo : EIATTR_KPARAM_INFO
	.align		4
.L_221:
        /*0028*/ 	.byte	0x04, 0x17
        /*002a*/ 	.short	(.L_223 - .L_222)
.L_222:
        /*002c*/ 	.word	0x00000000
        /*0030*/ 	.short	0x0000
        /*0032*/ 	.short	0x0000
        /*0034*/ 	.byte	0x00, 0xf5, 0x21, 0x00


	//----- nvinfo : EIATTR_SPARSE_MMA_MASK
	.align		4
.L_223:
        /*0038*/ 	.byte	0x03, 0x50
        /*003a*/ 	.short	0x0000


	//----- nvinfo : EIATTR_MAXREG_COUNT
	.align		4
        /*003c*/ 	.byte	0x03, 0x1b
        /*003e*/ 	.short	0x00ff


	//----- nvinfo : EIATTR_MERCURY_ISA_VERSION
	.align		4
        /*0040*/ 	.byte	0x03, 0x5f
        /*0042*/ 	.short	0x0101


	//----- nvinfo : EIATTR_VRC_CTA_INIT_COUNT
	.align		4
        /*0044*/ 	.byte	0x02, 0x4a
	.zero		1
	.zero		1


	//----- nvinfo : EIATTR_EXIT_INSTR_OFFSETS
	.align		4
        /*0048*/ 	.byte	0x04, 0x1c
        /*004a*/ 	.short	(.L_225 - .L_224)


	//   ....[0]....
.L_224:
        /*004c*/ 	.word	0x00000070


	//   ....[1]....
        /*0050*/ 	.word	0x00000180


	//----- nvinfo : EIATTR_CBANK_PARAM_SIZE
	.align		4
.L_225:
        /*0054*/ 	.byte	0x03, 0x19
        /*0056*/ 	.short	0x0014


	//----- nvinfo : EIATTR_PARAM_CBANK
	.align		4
        /*0058*/ 	.byte	0x04, 0x0a
        /*005a*/ 	.short	(.L_227 - .L_226)
	.align		4
.L_226:
        /*005c*/ 	.word	index@(.nv.constant0.relu_forward)
        /*0060*/ 	.short	0x0380
        /*0062*/ 	.short	0x0014


	//----- nvinfo : EIATTR_SW_WAR
	.align		4
.L_227:
        /*0064*/ 	.byte	0x04, 0x36
        /*0066*/ 	.short	(.L_229 - .L_228)
.L_228:
        /*0068*/ 	.word	0x00000008
.L_229:


//--------------------- .nv.callgraph             --------------------------
	.section	.nv.callgraph,"",@"SHT_CUDA_CALLGRAPH"
	.align	4
	.sectionentsize	8
	.align		4
        /*0000*/ 	.word	0x00000000
	.align		4
        /*0004*/ 	.word	0xffffffff
	.align		4
        /*0008*/ 	.word	0x00000000
	.align		4
        /*000c*/ 	.word	0xfffffffe
	.align		4
        /*0010*/ 	.word	0x00000000
	.align		4
        /*0014*/ 	.word	0xfffffffd
	.align		4
        /*0018*/ 	.word	0x00000000
	.align		4
        /*001c*/ 	.word	0xfffffffc


//--------------------- .text.softmax_cross_entropy_backward --------------------------
	.section	.text.softmax_cross_entropy_backward,"ax",@progbits
	.align	128
        .global         softmax_cross_entropy_backward
        .type           softmax_cross_entropy_backward,@function
        .size           softmax_cross_entropy_backward,(.L_x_65 - softmax_cross_entropy_backward)
        .other          softmax_cross_entropy_backward,@"STO_CUDA_ENTRY STV_DEFAULT"
softmax_cross_entropy_backward:
.text.softmax_cross_entropy_backward:
[----:B------:R-:W-:Y:S01]  /*0000*/  LDC R1, c[0x0][0x37c] ;  /* 0x0000df00ff017b82 */ /* 0x000fe20000000800 */
[----:B------:R-:W0:Y:S07]  /*0010*/  S2R R0, SR_TID.X ;  /* 0x0000000000007919 */ /* 0x000e2e0000002100 */
[----:B------:R-:W0:Y:S01]  /*0020*/  S2UR UR6, SR_CTAID.X ;  /* 0x00000000000679c3 */ /* 0x000e220000002500 */
[----:B------:R-:W1:Y:S07]  /*0030*/  LDCU.64 UR4, c[0x0][0x398] ;  /* 0x00007300ff0477ac */ /* 0x000e6e0008000a00 */
[----:B------:R-:W0:Y:S01]  /*0040*/  LDC R11, c[0x0][0x360] ;  /* 0x0000d800ff0b7b82 */ /* 0x000e220000000800 */
[----:B-1----:R-:W-:Y:S01]  /*0050*/  UIMAD UR4, UR5, UR4, URZ ;  /* 0x00000004050472a4 */ /* 0x002fe2000f8e02ff */
[----:B0-----:R-:W-:-:S05]  /*0060*/  IMAD R11, R11, UR6, R0 ;  /* 0x000000060b0b7c24 */ /* 0x001fca000f8e0200 */
[----:B------:R-:W-:-:S13]  /*0070*/  ISETP.GE.AND P0, PT, R11, UR4, PT ;  /* 0x000000040b007c0c */ /* 0x000fda000bf06270 */
[----:B------:R-:W-:Y:S05]  /*0080*/  @P0 EXIT ;  /* 0x000000000000094d */ /* 0x000fea0003800000 */
[----:B------:R-:W0:Y:S01]  /*0090*/  LDC.64 R2, c[0x0][0x380] ;  /* 0x0000e000ff027b82 */ /* 0x000e220000000a00 */
[----:B------:R-:W1:Y:S07]  /*00a0*/  LDCU.64 UR4, c[0x0][0x358] ;  /* 0x00006b00ff0477ac */ /* 0x000e6e0008000a00 */
[----:B------:R-:W2:Y:S08]  /*00b0*/  LDC.64 R4, c[0x0][0x388] ;  /* 0x0000e200ff047b82 */ /* 0x000eb00000000a00 */
[----:B------:R-:W3:Y:S01]  /*00c0*/  LDC.64 R8, c[0x0][0x390] ;  /* 0x0000e400ff087b82 */ /* 0x000ee20000000a00 */
[----:B0-----:R-:W-:-:S06]  /*00d0*/  IMAD.WIDE R2, R11, 0x8, R2 ;  /* 0x000000080b027825 */ /* 0x001fcc00078e0202 */
[----:B-1----:R-:W4:Y:S01]  /*00e0*/  LDG.E.64 R2, desc[UR4][R2.64] ;  /* 0x0000000402027981 */ /* 0x002f22000c1e1b00 */
[----:B--2---:R-:W-:-:S06]  /*00f0*/  IMAD.WIDE R4, R11, 0x8, R4 ;  /* 0x000000080b047825 */ /* 0x004fcc00078e0204 */
[----:B------:R-:W4:Y:S01]  /*0100*/  LDG.E.64 R4, desc[UR4][R4.64] ;  /* 0x0000000404047981 */ /* 0x000f22000c1e1b00 */
[----:B---3--:R-:W-:Y:S01]  /*0110*/  IMAD.WIDE R8, R11, 0x8, R8 ;  /* 0x000000080b087825 */ /* 0x008fe200078e0208 */
[----:B----4-:R-:W-:-:S07]  /*0120*/  DADD R6, R2, -R4 ;  /* 0x0000000002067229 */ /* 0x010fce0000000804 */
[----:B------:R-:W-:Y:S01]  /*0130*/  STG.E.64 desc[UR4][R8.64], R6 ;  /* 0x0000000608007986 */ /* 0x000fe2000c101b04 */
[----:B------:R-:W-:Y:S05]  /*0140*/  EXIT ;  /* 0x000000000000794d */ /* 0x000fea0003800000 */
.L_x_0:
[----:B------:R-:W-:-:S00]  /*0150*/  BRA `(.L_x_0) ;  /* 0xfffffffc00fc7947 */ /* 0x000fc0000383ffff */
[----:B------:R-:W-:-:S00]  /*0160*/  NOP ;  /* 0x0000000000007918 */ /* 0x000fc00000000000 */
        /* <DEDUP_REMOVED lines=9> */
.L_x_65:


//--------------------- .text.softmax_forward     --------------------------
	.section	.text.softmax_forward,"ax",@progbits
	.align	128
        .global         softmax_forward
        .type           softmax_forward,@function
        .size           softmax_forward,(.L_x_63 - softmax_forward)
        .other          softmax_forward,@"STO_CUDA_ENTRY STV_DEFAULT"
softmax_forward:
.text.softmax_forward:
[----:B------:R-:W-:Y:S08]  /*0000*/  LDC R1, c[0x0][0x37c] ;  /* 0x0000df00ff017b82 */ /* 0x000ff00000000800 */
[----:B------:R-:W0:Y:S08]  /*0010*/  S2UR UR6, SR_CTAID.X ;  /* 0x00000000000679c3 */ /* 0x000e300000002500 */
[----:B------:R-:W0:Y:S02]  /*0020*/  LDC R0, c[0x0][0x390] ;  /* 0x0000e400ff007b82 */ /* 0x000e240000000800 */
[----:B0-----:R-:W-:-:S13]  /*0030*/  ISETP.LE.AND P0, PT, R0, UR6, PT ;  /* 0x0000000600007c0c */ /* 0x001fda000bf03270 */
[----:B------:R-:W-:Y:S05]  /*0040*/  @P0 EXIT ;  /* 0x000000000000094d */ /* 0x000fea0003800000 */
[----:B------:R-:W0:Y:S01]  /*0050*/  S2R R5, SR_TID.X ;  /* 0x0000000000057919 */ /* 0x000e220000002100 */
[----:B------:R-:W0:Y:S01]  /*0060*/  LDC R2, c[0x0][0x394] ;  /* 0x0000e500ff027b82 */ /* 0x000e220000000800 */
[----:B------:R-:W1:Y:S01]  /*0070*/  LDCU.64 UR8, c[0x0][0x358] ;  /* 0x00006b00ff0877ac */ /* 0x000e620008000a00 */
[----:B------:R-:W-:Y:S01]  /*0080*/  BSSY.RECONVERGENT B0, `(.L_x_1) ;  /* 0x000006c000007945 */ /* 0x000fe20003800200 */
[----:B------:R-:W-:Y:S02]  /*0090*/  IMAD.MOV.U32 R6, RZ, RZ, -0x1 ;  /* 0xffffffffff067424 */ /* 0x000fe400078e00ff */
[----:B------:R-:W-:-:S03]  /*00a0*/  IMAD.MOV.U32 R7, RZ, RZ, -0x100001 ;  /* 0xffefffffff077424 */ /* 0x000fc600078e00ff */
[----:B------:R-:W2:Y:S01]  /*00b0*/  LDC R0, c[0x0][0x360] ;  /* 0x0000d800ff007b82 */ /* 0x000ea20000000800 */
[----:B0-----:R-:W-:-:S13]  /*00c0*/  ISETP.GE.AND P0, PT, R5, R2, PT ;  /* 0x000000020500720c */ /* 0x001fda0003f06270 */
[----:B-12---:R-:W-:Y:S05]  /*00d0*/  @P0 BRA `(.L_x_2) ;  /* 0x0000000400980947 */ /* 0x006fea0003800000 */
[----:B------:R-:W0:Y:S01]  /*00e0*/  I2F.U32.RP R9, R0 ;  /* 0x0000000000097306 */ /* 0x000e220000209000 */
[----:B------:R-:W-:Y:S01]  /*00f0*/  IMAD.IADD R3, R5, 0x1, R0 ;  /* 0x0000000105037824 */ /* 0x000fe200078e0200 */
[----:B------:R-:W-:Y:S01]  /*0100*/  ISETP.NE.U32.AND P2, PT, R0, RZ, PT ;  /* 0x000000ff0000720c */ /* 0x000fe20003f45070 */
[----:B------:R-:W-:Y:S03]  /*0110*/  BSSY.RECONVERGENT B1, `(.L_x_3) ;  /* 0x0000034000017945 */ /* 0x000fe60003800200 */
[CC--:B------:R-:W-:Y:S02]  /*0120*/  ISETP.GE.U32.AND P0, PT, R3.reuse, R2.reuse, PT ;  /* 0x000000020300720c */ /* 0x0c0fe40003f06070 */
[----:B------:R-:W-:Y:S02]  /*0130*/  VIMNMX.U32 R4, PT, PT, R3, R2, !PT ;  /* 0x0000000203047248 */ /* 0x000fe40007fe0000 */
[----:B------:R-:W-:-:S04]  /*0140*/  SEL R8, RZ, 0x1, P0 ;  /* 0x00000001ff087807 */ /* 0x000fc80000000000 */
[----:B------:R-:W-:Y:S01]  /*0150*/  IADD3 R3, PT, PT, R4, -R3, -R8 ;  /* 0x8000000304037210 */ /* 0x000fe20007ffe808 */
[----:B0-----:R-:W0:Y:S02]  /*0160*/  MUFU.RCP R9, R9 ;  /* 0x0000000900097308 */ /* 0x001e240000001000 */
[----:B0-----:R-:W-:-:S06]  /*0170*/  VIADD R6, R9, 0xffffffe ;  /* 0x0ffffffe09067836 */ /* 0x001fcc0000000000 */
[----:B------:R0:W1:Y:S02]  /*0180*/  F2I.FTZ.U32.TRUNC.NTZ R7, R6 ;  /* 0x0000000600077305 */ /* 0x000064000021f000 */
[----:B0-----:R-:W-:Y:S02]  /*0190*/  IMAD.MOV.U32 R6, RZ, RZ, RZ ;  /* 0x000000ffff067224 */ /* 0x001fe400078e00ff */
[----:B-1----:R-:W-:-:S04]  /*01a0*/  IMAD.MOV R11, RZ, RZ, -R7 ;  /* 0x000000ffff0b7224 */ /* 0x002fc800078e0a07 */
[----:B------:R-:W-:-:S04]  /*01b0*/  IMAD R11, R11, R0, RZ ;  /* 0x000000000b0b7224 */ /* 0x000fc800078e02ff */
[----:B------:R-:W-:-:S04]  /*01c0*/  IMAD.HI.U32 R10, R7, R11, R6 ;  /* 0x0000000b070a7227 */ /* 0x000fc800078e0006 */
[----:B------:R-:W-:Y:S02]  /*01d0*/  IMAD.MOV.U32 R6, RZ, RZ, -0x1 ;  /* 0xffffffffff067424 */ /* 0x000fe400078e00ff */
[----:B------:R-:W-:-:S05]  /*01e0*/  IMAD.HI.U32 R7, R10, R3, RZ ;  /* 0x000000030a077227 */ /* 0x000fca00078e00ff */
[----:B------:R-:W-:-:S05]  /*01f0*/  IADD3 R4, PT, PT, -R7, RZ, RZ ;  /* 0x000000ff07047210 */ /* 0x000fca0007ffe1ff */
[----:B------:R-:W-:-:S05]  /*0200*/  IMAD R3, R0, R4, R3 ;  /* 0x0000000400037224 */ /* 0x000fca00078e0203 */
[----:B------:R-:W-:-:S13]  /*0210*/  ISETP.GE.U32.AND P0, PT, R3, R0, PT ;  /* 0x000000000300720c */ /* 0x000fda0003f06070 */
[----:B------:R-:W-:Y:S02]  /*0220*/  @P0 IMAD.IADD R3, R3, 0x1, -R0 ;  /* 0x0000000103030824 */ /* 0x000fe400078e0a00 */
[----:B------:R-:W-:-:S03]  /*0230*/  @P0 VIADD R7, R7, 0x1 ;  /* 0x0000000107070836 */ /* 0x000fc60000000000 */
[----:B------:R-:W-:-:S13]  /*0240*/  ISETP.GE.U32.AND P1, PT, R3, R0, PT ;  /* 0x000000000300720c */ /* 0x000fda0003f26070 */
[----:B------:R-:W-:Y:S01]  /*0250*/  @P1 VIADD R7, R7, 0x1 ;  /* 0x0000000107071836 */ /* 0x000fe20000000000 */
[----:B------:R-:W-:-:S05]  /*0260*/  @!P2 LOP3.LUT R7, RZ, R0, RZ, 0x33, !PT ;  /* 0x00000000ff07a212 */ /* 0x000fca00078e33ff */
[----:B------:R-:W-:Y:S01]  /*0270*/  IMAD.IADD R8, R8, 0x1, R7 ;  /* 0x0000000108087824 */ /* 0x000fe200078e0207 */
[----:B------:R-:W-:-:S04]  /*0280*/  MOV R7, 0xffefffff ;  /* 0xffefffff00077802 */ /* 0x000fc80000000f00 */
[C---:B------:R-:W-:Y:S02]  /*0290*/  LOP3.LUT R3, R8.reuse, 0x3, RZ, 0xc0, !PT ;  /* 0x0000000308037812 */ /* 0x040fe400078ec0ff */
[----:B------:R-:W-:Y:S02]  /*02a0*/  ISETP.GE.U32.AND P1, PT, R8, 0x3, PT ;  /* 0x000000030800780c */ /* 0x000fe40003f26070 */
[----:B------:R-:W-:Y:S01]  /*02b0*/  ISETP.NE.AND P0, PT, R3, 0x3, PT ;  /* 0x000000030300780c */ /* 0x000fe20003f05270 */
[----:B------:R-:W-:-:S12]  /*02c0*/  IMAD.MOV.U32 R3, RZ, RZ, R5 ;  /* 0x000000ffff037224 */ /* 0x000fd800078e0005 */
[----:B------:R-:W-:Y:S05]  /*02d0*/  @!P0 BRA `(.L_x_4) ;  /* 0x00000000005c8947 */ /* 0x000fea0003800000 */
[----:B------:R-:W0:Y:S01]  /*02e0*/  LDC.64 R10, c[0x0][0x380] ;  /* 0x0000e000ff0a7b82 */ /* 0x000e220000000a00 */
[----:B------:R-:W-:Y:S02]  /*02f0*/  VIADD R3, R8, 0x1 ;  /* 0x0000000108037836 */ /* 0x000fe40000000000 */
[--C-:B------:R-:W-:Y:S02]  /*0300*/  IMAD R13, R2, UR6, R5.reuse ;  /* 0x00000006020d7c24 */ /* 0x100fe4000f8e0205 */
[----:B------:R-:W-:Y:S01]  /*0310*/  IMAD.MOV.U32 R6, RZ, RZ, -0x1 ;  /* 0xffffffffff067424 */ /* 0x000fe200078e00ff */
[----:B------:R-:W-:Y:S01]  /*0320*/  LOP3.LUT R4, R3, 0x3, RZ, 0xc0, !PT ;  /* 0x0000000303047812 */ /* 0x000fe200078ec0ff */
[----:B------:R-:W-:Y:S02]  /*0330*/  IMAD.MOV.U32 R3, RZ, RZ, R5 ;  /* 0x000000ffff037224 */ /* 0x000fe400078e0005 */
[----:B------:R-:W-:Y:S02]  /*0340*/  IMAD.MOV.U32 R7, RZ, RZ, -0x100001 ;  /* 0xffefffffff077424 */ /* 0x000fe400078e00ff */
[----:B------:R-:W-:-:S07]  /*0350*/  IMAD.MOV R4, RZ, RZ, -R4 ;  /* 0x000000ffff047224 */ /* 0x000fce00078e0a04 */
.L_x_5:
[----:B0-----:R-:W-:-:S06]  /*0360*/  IMAD.WIDE R8, R13, 0x8, R10 ;  /* 0x000000080d087825 */ /* 0x001fcc00078e020a */
[----:B------:R-:W2:Y:S01]  /*0370*/  LDG.E.64 R8, desc[UR8][R8.64] ;  /* 0x0000000808087981 */ /* 0x000ea2000c1e1b00 */
[----:B------:R-:W-:Y:S01]  /*0380*/  VIADD R4, R4, 0x1 ;  /* 0x0000000104047836 */ /* 0x000fe20000000000 */
[----:B------:R-:W-:Y:S01]  /*0390*/  MOV R17, R7 ;  /* 0x0000000700117202 */ /* 0x000fe20000000f00 */
[----:B------:R-:W-:Y:S02]  /*03a0*/  IMAD.MOV.U32 R15, RZ, RZ, R6 ;  /* 0x000000ffff0f7224 */ /* 0x000fe400078e0006 */
[----:B------:R-:W-:Y:S01]  /*03b0*/  IMAD.IADD R3, R0, 0x1, R3 ;  /* 0x0000000100037824 */ /* 0x000fe200078e0203 */
[----:B------:R-:W-:Y:S01]  /*03c0*/  ISETP.NE.AND P0, PT, R4, RZ, PT ;  /* 0x000000ff0400720c */ /* 0x000fe20003f05270 */
[----:B------:R-:W-:Y:S01]  /*03d0*/  IMAD.IADD R13, R0, 0x1, R13 ;  /* 0x00000001000d7824 */ /* 0x000fe200078e020d */
[----:B--2---:R-:W-:Y:S01]  /*03e0*/  DSETP.MAX.AND P2, P3, R8, R6, PT ;  /* 0x000000060800722a */ /* 0x004fe20003b4f000 */
[----:B------:R-:W-:-:S05]  /*03f0*/  IMAD.MOV.U32 R6, RZ, RZ, R9 ;  /* 0x000000ffff067224 */ /* 0x000fca00078e0009 */
[----:B------:R-:W-:Y:S01]  /*0400*/  FSEL R7, R6, R17, P2 ;  /* 0x0000001106077208 */ /* 0x000fe20001000000 */
[----:B------:R-:W-:-:S05]  /*0410*/  IMAD.MOV.U32 R6, RZ, RZ, R8 ;  /* 0x000000ffff067224 */ /* 0x000fca00078e0008 */
[----:B------:R-:W-:Y:S02]  /*0420*/  SEL R6, R6, R15, P2 ;  /* 0x0000000f06067207 */ /* 0x000fe40001000000 */
[----:B------:R-:W-:Y:S01]  /*0430*/  @P3 LOP3.LUT R7, R17, 0x80000, RZ, 0xfc, !PT ;  /* 0x0008000011073812 */ /* 0x000fe200078efcff */
[----:B------:R-:W-:Y:S06]  /*0440*/  @P0 BRA `(.L_x_5) ;  /* 0xfffffffc00c40947 */ /* 0x000fec000383ffff */
.L_x_4:
[----:B------:R-:W-:Y:S05]  /*0450*/  BSYNC.RECONVERGENT B1 ;  /* 0x0000000000017941 */ /* 0x000fea0003800200 */
.L_x_3:
[----:B------:R-:W-:Y:S05]  /*0460*/  @!P1 BRA `(.L_x_2) ;  /* 0x0000000000b49947 */ /* 0x000fea0003800000 */
[----:B------:R-:W0:Y:S01]  /*0470*/  LDC.64 R8, c[0x0][0x380] ;  /* 0x0000e000ff087b82 */ /* 0x000e220000000a00 */
[----:B------:R-:W-:-:S07]  /*0480*/  IMAD.SHL.U32 R25, R0, 0x8, RZ ;  /* 0x0000000800197824 */ /* 0x000fce00078e00ff */
.L_x_6:
[----:B------:R-:W-:-:S04]  /*0490*/  IMAD R15, R2, UR6, R3 ;  /* 0x00000006020f7c24 */ /* 0x000fc8000f8e0203 */
[----:B0-----:R-:W-:-:S05]  /*04a0*/  IMAD.WIDE R14, R15, 0x8, R8 ;  /* 0x000000080f0e7825 */ /* 0x001fca00078e0208 */
[----:B------:R0:W2:Y:S01]  /*04b0*/  LDG.E.64 R16, desc[UR8][R14.64] ;  /* 0x000000080e107981 */ /* 0x0000a2000c1e1b00 */
[----:B------:R-:W-:-:S04]  /*04c0*/  IADD3 R20, P0, PT, R25, R14, RZ ;  /* 0x0000000e19147210 */ /* 0x000fc80007f1e0ff */
[----:B------:R-:W-:-:S05]  /*04d0*/  IADD3.X R21, PT, PT, RZ, R15, RZ, P0, !PT ;  /* 0x0000000fff157210 */ /* 0x000fca00007fe4ff */
[----:B------:R-:W3:Y:S01]  /*04e0*/  LDG.E.64 R18, desc[UR8][R20.64] ;  /* 0x0000000814127981 */ /* 0x000ee2000c1e1b00 */
[----:B------:R-:W-:-:S05]  /*04f0*/  IADD3 R22, P0, PT, R25, R20, RZ ;  /* 0x0000001419167210 */ /* 0x000fca0007f1e0ff */
[----:B------:R-:W-:-:S05]  /*0500*/  IMAD.X R23, RZ, RZ, R21, P0 ;  /* 0x000000ffff177224 */ /* 0x000fca00000e0615 */
[----:B------:R-:W4:Y:S01]  /*0510*/  LDG.E.64 R10, desc[UR8][R22.64] ;  /* 0x00000008160a7981 */ /* 0x000f22000c1e1b00 */
[----:B------:R-:W-:-:S05]  /*0520*/  IADD3 R12, P0, PT, R25, R22, RZ ;  /* 0x00000016190c7210 */ /* 0x000fca0007f1e0ff */
[----:B------:R-:W-:-:S06]  /*0530*/  IMAD.X R13, RZ, RZ, R23, P0 ;  /* 0x000000ffff0d7224 */ /* 0x000fcc00000e0617 */
[----:B------:R-:W5:Y:S01]  /*0540*/  LDG.E.64 R12, desc[UR8][R12.64] ;  /* 0x000000080c0c7981 */ /* 0x000f62000c1e1b00 */
[----:B0-----:R-:W-:Y:S02]  /*0550*/  IMAD.MOV.U32 R15, RZ, RZ, R7 ;  /* 0x000000ffff0f7224 */ /* 0x001fe400078e0007 */
[----:B------:R-:W-:Y:S01]  /*0560*/  IMAD R3, R0, 0x4, R3 ;  /* 0x0000000400037824 */ /* 0x000fe200078e0203 */
[----:B--2---:R-:W-:Y:S01]  /*0570*/  DSETP.MAX.AND P0, P1, R16, R6, PT ;  /* 0x000000061000722a */ /* 0x004fe2000390f000 */
[----:B------:R-:W-:-:S05]  /*0580*/  IMAD.MOV.U32 R4, RZ, RZ, R17 ;  /* 0x000000ffff047224 */ /* 0x000fca00078e0011 */
[----:B------:R-:W-:Y:S02]  /*0590*/  FSEL R27, R4, R15, P0 ;  /* 0x0000000f041b7208 */ /* 0x000fe40000000000 */
[----:B------:R-:W-:-:S06]  /*05a0*/  SEL R6, R16, R6, P0 ;  /* 0x0000000610067207 */ /* 0x000fcc0000000000 */
[----:B------:R-:W-:Y:S01]  /*05b0*/  @P1 LOP3.LUT R27, R15, 0x80000, RZ, 0xfc, !PT ;  /* 0x000800000f1b1812 */ /* 0x000fe200078efcff */
[----:B---3--:R-:W-:-:S04]  /*05c0*/  IMAD.MOV.U32 R15, RZ, RZ, R19 ;  /* 0x000000ffff0f7224 */ /* 0x008fc800078e0013 */
[----:B------:R-:W-:-:S05]  /*05d0*/  IMAD.MOV.U32 R7, RZ, RZ, R27 ;  /* 0x000000ffff077224 */ /* 0x000fca00078e001b */
[----:B------:R-:W-:Y:S01]  /*05e0*/  MOV R4, R7 ;  /* 0x0000000700047202 */ /* 0x000fe20000000f00 */
[----:B------:R-:W-:-:S06]  /*05f0*/  DSETP.MAX.AND P0, P1, R6, R18, PT ;  /* 0x000000120600722a */ /* 0x000fcc000390f000 */
[----:B------:R-:W-:Y:S02]  /*0600*/  FSEL R17, R4, R15, P0 ;  /* 0x0000000f04117208 */ /* 0x000fe40000000000 */
[----:B------:R-:W-:-:S06]  /*0610*/  SEL R6, R6, R18, P0 ;  /* 0x0000001206067207 */ /* 0x000fcc0000000000 */
[----:B------:R-:W-:Y:S01]  /*0620*/  @P1 LOP3.LUT R17, R15, 0x80000, RZ, 0xfc, !PT ;  /* 0x000800000f111812 */ /* 0x000fe200078efcff */
[----:B----4-:R-:W-:-:S04]  /*0630*/  IMAD.MOV.U32 R15, RZ, RZ, R11 ;  /* 0x000000ffff0f7224 */ /* 0x010fc800078e000b */
[----:B------:R-:W-:-:S04]  /*0640*/  IMAD.MOV.U32 R7, RZ, RZ, R17 ;  /* 0x000000ffff077224 */ /* 0x000fc800078e0011 */
[----:B------:R-:W-:Y:S02]  /*0650*/  IMAD.MOV.U32 R4, RZ, RZ, R7 ;  /* 0x000000ffff047224 */ /* 0x000fe400078e0007 */
[----:B------:R-:W-:Y:S01]  /*0660*/  DSETP.MAX.AND P0, P1, R6, R10, PT ;  /* 0x0000000a0600722a */ /* 0x000fe2000390f000 */
[----:B-----5:R-:W-:-:S05]  /*0670*/  IMAD.MOV.U32 R11, RZ, RZ, R13 ;  /* 0x000000ffff0b7224 */ /* 0x020fca00078e000d */
[----:B------:R-:W-:Y:S02]  /*0680*/  FSEL R17, R4, R15, P0 ;  /* 0x0000000f04117208 */ /* 0x000fe40000000000 */
[----:B------:R-:W-:Y:S02]  /*0690*/  SEL R6, R6, R10, P0 ;  /* 0x0000000a06067207 */ /* 0x000fe40000000000 */
[----:B------:R-:W-:-:S04]  /*06a0*/  ISETP.GE.AND P0, PT, R3, R2, PT ;  /* 0x000000020300720c */ /* 0x000fc80003f06270 */
[----:B------:R-:W-:-:S05]  /*06b0*/  @P1 LOP3.LUT R17, R15, 0x80000, RZ, 0xfc, !PT ;  /* 0x000800000f111812 */ /* 0x000fca00078efcff */
[----:B------:R-:W-:-:S05]  /*06c0*/  IMAD.MOV.U32 R7, RZ, RZ, R17 ;  /* 0x000000ffff077224 */ /* 0x000fca00078e0011 */
[----:B------:R-:W-:Y:S01]  /*06d0*/  MOV R4, R7 ;  /* 0x0000000700047202 */ /* 0x000fe20000000f00 */
[----:B------:R-:W-:-:S06]  /*06e0*/  DSETP.MAX.AND P1, P2, R6, R12, PT ;  /* 0x0000000c0600722a */ /* 0x000fcc0003a2f000 */
[----:B------:R-:W-:Y:S02]  /*06f0*/  FSEL R15, R4, R11, P1 ;  /* 0x0000000b040f7208 */ /* 0x000fe40000800000 */
[----:B------:R-:W-:-:S06]  /*0700*/  SEL R6, R6, R12, P1 ;  /* 0x0000000c06067207 */ /* 0x000fcc0000800000 */
[----:B------:R-:W-:-:S05]  /*0710*/  @P2 LOP3.LUT R15, R11, 0x80000, RZ, 0xfc, !PT ;  /* 0x000800000b0f2812 */ /* 0x000fca00078efcff */
[----:B------:R-:W-:Y:S01]  /*0720*/  IMAD.MOV.U32 R7, RZ, RZ, R15 ;  /* 0x000000ffff077224 */ /* 0x000fe200078e000f */
[----:B------:R-:W-:Y:S06]  /*0730*/  @!P0 BRA `(.L_x_6) ;  /* 0xfffffffc00548947 */ /* 0x000fec000383ffff */
.L_x_2:
[----:B------:R-:W-:Y:S05]  /*0740*/  BSYNC.RECONVERGENT B0 ;  /* 0x0000000000007941 */ /* 0x000fea0003800200 */
.L_x_1:
[----:B------:R-:W0:Y:S01]  /*0750*/  S2UR UR5, SR_CgaCtaId ;  /* 0x00000000000579c3 */ /* 0x000e220000008800 */
[----:B------:R-:W1:Y:S01]  /*0760*/  S2R R3, SR_CgaCtaId ;  /* 0x0000000000037919 */ /* 0x000e620000008800 */
[----:B------:R-:W-:Y:S01]  /*0770*/  UMOV UR4, 0x400 ;  /* 0x0000040000047882 */ /* 0x000fe20000000000 */
[----:B------:R-:W-:Y:S02]  /*0780*/  ISETP.GE.U32.AND P0, PT, R0, 0x2, PT ;  /* 0x000000020000780c */ /* 0x000fe40003f06070 */
[----:B------:R-:W-:Y:S01]  /*0790*/  MOV R4, 0x400 ;  /* 0x0000040000047802 */ /* 0x000fe20000000f00 */
[----:B0-----:R-:W-:-:S06]  /*07a0*/  ULEA UR4, UR5, UR4, 0x18 ;  /* 0x0000000405047291 */ /* 0x001fcc000f8ec0ff */
[----:B------:R-:W-:Y:S02]  /*07b0*/  LEA R9, R5, UR4, 0x3 ;  /* 0x0000000405097c11 */ /* 0x000fe4000f8e18ff */
[----:B-1----:R-:W-:-:S03]  /*07c0*/  LEA R4, R3, R4, 0x18 ;  /* 0x0000000403047211 */ /* 0x002fc600078ec0ff */
[----:B------:R0:W-:Y:S01]  /*07d0*/  STS.64 [R9], R6 ;  /* 0x0000000609007388 */ /* 0x0001e20000000a00 */
[----:B------:R-:W-:Y:S06]  /*07e0*/  BAR.SYNC.DEFER_BLOCKING 0x0 ;  /* 0x0000000000007b1d */ /* 0x000fec0000010000 */
[----:B------:R-:W-:Y:S05]  /*07f0*/  @!P0 BRA `(.L_x_7) ;  /* 0x00000000004c8947 */ /* 0x000fea0003800000 */
[----:B------:R-:W-:-:S07]  /*0800*/  IMAD.MOV.U32 R8, RZ, RZ, R0 ;  /* 0x000000ffff087224 */ /* 0x000fce00078e0000 */
.L_x_8:
[----:B------:R-:W-:-:S04]  /*0810*/  SHF.R.U32.HI R10, RZ, 0x1, R8 ;  /* 0x00000001ff0a7819 */ /* 0x000fc80000011608 */
[----:B------:R-:W-:-:S13]  /*0820*/  ISETP.GE.U32.AND P0, PT, R5, R10, PT ;  /* 0x0000000a0500720c */ /* 0x000fda0003f06070 */
[----:B0-----:R-:W-:Y:S01]  /*0830*/  @!P0 IMAD R6, R10, 0x8, R9 ;  /* 0x000000080a068824 */ /* 0x001fe200078e0209 */
[----:B------:R-:W0:Y:S05]  /*0840*/  @!P0 LDS.64 R2, [R9] ;  /* 0x0000000009028984 */ /* 0x000e2a0000000a00 */
[----:B------:R-:W1:Y:S01]  /*0850*/  @!P0 LDS.64 R6, [R6] ;  /* 0x0000000006068984 */ /* 0x000e620000000a00 */
[----:B0-----:R-:W-:Y:S01]  /*0860*/  @!P0 IMAD.MOV.U32 R11, RZ, RZ, R3 ;  /* 0x000000ffff0b8224 */ /* 0x001fe200078e0003 */
[----:B-1----:R-:W-:Y:S01]  /*0870*/  @!P0 DSETP.MAX.AND P1, P2, R2, R6, PT ;  /* 0x000000060200822a */ /* 0x002fe20003a2f000 */
[----:B------:R-:W-:Y:S02]  /*0880*/  @!P0 IMAD.MOV.U32 R12, RZ, RZ, R7 ;  /* 0x000000ffff0c8224 */ /* 0x000fe400078e0007 */
[----:B------:R-:W-:-:S03]  /*0890*/  @!P0 IMAD.MOV.U32 R3, RZ, RZ, R6 ;  /* 0x000000ffff038224 */ /* 0x000fc600078e0006 */
[----:B------:R-:W-:Y:S02]  /*08a0*/  @!P0 FSEL R11, R11, R12, P1 ;  /* 0x0000000c0b0b8208 */ /* 0x000fe40000800000 */
[----:B------:R-:W-:Y:S02]  /*08b0*/  @!P0 LOP3.LUT R12, R12, 0x80000, RZ, 0xfc, !PT ;  /* 0x000800000c0c8812 */ /* 0x000fe400078efcff */
[----:B------:R-:W-:Y:S02]  /*08c0*/  @!P0 SEL R2, R2, R3, P1 ;  /* 0x0000000302028207 */ /* 0x000fe40000800000 */
[----:B------:R-:W-:-:S05]  /*08d0*/  @!P0 SEL R3, R12, R11, P2 ;  /* 0x0000000b0c038207 */ /* 0x000fca0001000000 */
[----:B------:R1:W-:Y:S01]  /*08e0*/  @!P0 STS.64 [R9], R2 ;  /* 0x0000000209008388 */ /* 0x0003e20000000a00 */
[----:B------:R-:W-:Y:S01]  /*08f0*/  BAR.SYNC.DEFER_BLOCKING 0x0 ;  /* 0x0000000000007b1d */ /* 0x000fe20000010000 */
[----:B------:R-:W-:Y:S02]  /*0900*/  ISETP.GT.U32.AND P0, PT, R8, 0x3, PT ;  /* 0x000000030800780c */ /* 0x000fe40003f04070 */
[----:B------:R-:W-:-:S11]  /*0910*/  MOV R8, R10 ;  /* 0x0000000a00087202 */ /* 0x000fd60000000f00 */
[----:B-1----:R-:W-:Y:S05]  /*0920*/  @P0 BRA `(.L_x_8) ;  /* 0xfffffffc00b80947 */ /* 0x002fea000383ffff */
.L_x_7:
[----:B------:R-:W1:Y:S01]  /*0930*/  LDC R12, c[0x0][0x394] ;  /* 0x0000e500ff0c7b82 */ /* 0x000e620000000800 */
[----:B0-----:R0:W2:Y:S01]  /*0940*/  LDS.64 R6, [R4] ;  /* 0x0000000004067984 */ /* 0x0010a20000000a00 */
[----:B------:R-:W-:Y:S01]  /*0950*/  BSSY.RECONVERGENT B0, `(.L_x_9) ;  /* 0x00000df000007945 */ /* 0x000fe20003800200 */
[----:B------:R-:W-:-:S05]  /*0960*/  CS2R R2, SRZ ;  /* 0x0000000000027805 */ /* 0x000fca000001ff00 */
[----:B------:R-:W-:Y:S01]  /*0970*/  BAR.SYNC.DEFER_BLOCKING 0x0 ;  /* 0x0000000000007b1d */ /* 0x000fe20000010000 */
[----:B-1----:R-:W-:-:S13]  /*0980*/  ISETP.GE.AND P0, PT, R5, R12, PT ;  /* 0x0000000c0500720c */ /* 0x002fda0003f06270 */
[----:B0-2---:R-:W-:Y:S05]  /*0990*/  @P0 BRA `(.L_x_10) ;  /* 0x0000000c00680947 */ /* 0x005fea0003800000 */
[----:B------:R-:W0:Y:S01]  /*09a0*/  I2F.U32.RP R11, R0 ;  /* 0x00000000000b7306 */ /* 0x000e220000209000 */
[----:B------:R-:W-:Y:S01]  /*09b0*/  IMAD.IADD R8, R5, 0x1, R0 ;  /* 0x0000000105087824 */ /* 0x000fe200078e0200 */
[----:B------:R-:W-:Y:S01]  /*09c0*/  ISETP.NE.U32.AND P2, PT, R0, RZ, PT ;  /* 0x000000ff0000720c */ /* 0x000fe20003f45070 */
[----:B------:R-:W-:Y:S01]  /*09d0*/  BSSY.RECONVERGENT B1, `(.L_x_11) ;  /* 0x0000061000017945 */ /* 0x000fe20003800200 */
[----:B------:R-:W-:Y:S02]  /*09e0*/  IMAD.MOV.U32 R47, RZ, RZ, R5 ;  /* 0x000000ffff2f7224 */ /* 0x000fe400078e0005 */
[CC--:B------:R-:W-:Y:S02]  /*09f0*/  ISETP.GE.AND P0, PT, R8.reuse, R12.reuse, PT ;  /* 0x0000000c0800720c */ /* 0x0c0fe40003f06270 */
[----:B------:R-:W-:Y:S02]  /*0a00*/  VIMNMX R9, PT, PT, R8, R12, !PT ;  /* 0x0000000c08097248 */ /* 0x000fe40007fe0100 */
        /* <DEDUP_REMOVED lines=8> */
[----:B------:R-:W-:-:S06]  /*0a90*/  IMAD.HI.U32 R14, R3, R13, R2 ;  /* 0x0000000d030e7227 */ /* 0x000fcc00078e0002 */
[----:B------:R-:W-:-:S04]  /*0aa0*/  IMAD.HI.U32 R3, R14, R9, RZ ;  /* 0x000000090e037227 */ /* 0x000fc800078e00ff */
[----:B------:R-:W-:-:S04]  /*0ab0*/  IMAD.MOV R2, RZ, RZ, -R3 ;  /* 0x000000ffff027224 */ /* 0x000fc800078e0a03 */
[----:B------:R-:W-:-:S05]  /*0ac0*/  IMAD R9, R0, R2, R9 ;  /* 0x0000000200097224 */ /* 0x000fca00078e0209 */
[----:B------:R-:W-:-:S13]  /*0ad0*/  ISETP.GE.U32.AND P0, PT, R9, R0, PT ;  /* 0x000000000900720c */ /* 0x000fda0003f06070 */
[----:B------:R-:W-:Y:S01]  /*0ae0*/  @P0 IMAD.IADD R9, R9, 0x1, -R0 ;  /* 0x0000000109090824 */ /* 0x000fe200078e0a00 */
[----:B------:R-:W-:-:S04]  /*0af0*/  @P0 IADD3 R3, PT, PT, R3, 0x1, RZ ;  /* 0x0000000103030810 */ /* 0x000fc80007ffe0ff */
[----:B------:R-:W-:-:S13]  /*0b00*/  ISETP.GE.U32.AND P1, PT, R9, R0, PT ;  /* 0x000000000900720c */ /* 0x000fda0003f26070 */
[----:B------:R-:W-:Y:S01]  /*0b10*/  @P1 VIADD R3, R3, 0x1 ;  /* 0x0000000103031836 */ /* 0x000fe20000000000 */
[----:B------:R-:W-:-:S05]  /*0b20*/  @!P2 LOP3.LUT R3, RZ, R0, RZ, 0x33, !PT ;  /* 0x00000000ff03a212 */ /* 0x000fca00078e33ff */
[----:B------:R-:W-:-:S05]  /*0b30*/  IMAD.IADD R9, R10, 0x1, R3 ;  /* 0x000000010a097824 */ /* 0x000fca00078e0203 */
[----:B------:R-:W-:-:S04]  /*0b40*/  LOP3.LUT R2, R9, 0x1, RZ, 0xc0, !PT ;  /* 0x0000000109027812 */ /* 0x000fc800078ec0ff */
[----:B------:R-:W-:Y:S02]  /*0b50*/  ISETP.NE.U32.AND P0, PT, R2, 0x1, PT ;  /* 0x000000010200780c */ /* 0x000fe40003f05070 */
[----:B------:R-:W-:-:S11]  /*0b60*/  CS2R R2, SRZ ;  /* 0x0000000000027805 */ /* 0x000fd6000001ff00 */
[----:B------:R-:W-:Y:S05]  /*0b70*/  @!P0 BRA `(.L_x_12) ;  /* 0x0000000400188947 */ /* 0x000fea0003800000 */
[----:B------:R-:W0:Y:S01]  /*0b80*/  LDC.64 R14, c[0x0][0x380] ;  /* 0x0000e000ff0e7b82 */ /* 0x000e220000000a00 */
[----:B------:R-:W-:-:S04]  /*0b90*/  IMAD R12, R12, UR6, R5 ;  /* 0x000000060c0c7c24 */ /* 0x000fc8000f8e0205 */
[----:B0-----:R-:W-:-:S05]  /*0ba0*/  IMAD.WIDE R14, R12, 0x8, R14 ;  /* 0x000000080c0e7825 */ /* 0x001fca00078e020e */
[----:B------:R-:W2:Y:S01]  /*0bb0*/  LDG.E.64 R2, desc[UR8][R14.64] ;  /* 0x000000080e027981 */ /* 0x000ea2000c1e1b00 */
[----:B------:R-:W-:Y:S01]  /*0bc0*/  IMAD.MOV.U32 R10, RZ, RZ, 0x652b82fe ;  /* 0x652b82feff0a7424 */ /* 0x000fe200078e00ff */
[----:B------:R-:W-:Y:S01]  /*0bd0*/  UMOV UR4, 0xfefa39ef ;  /* 0xfefa39ef00047882 */ /* 0x000fe20000000000 */
[----:B------:R-:W-:Y:S01]  /*0be0*/  IMAD.MOV.U32 R11, RZ, RZ, 0x3ff71547 ;  /* 0x3ff71547ff0b7424 */ /* 0x000fe200078e00ff */
[----:B------:R-:W-:Y:S01]  /*0bf0*/  UMOV UR5, 0x3fe62e42 ;  /* 0x3fe62e4200057882 */ /* 0x000fe20000000000 */
[----:B------:R-:W-:Y:S01]  /*0c00*/  BSSY.RECONVERGENT B2, `(.L_x_13) ;  /* 0x000003a000027945 */ /* 0x000fe20003800200 */
[----:B--2---:R-:W-:-:S08]  /*0c10*/  DADD R2, -R6, R2 ;  /* 0x0000000006027229 */ /* 0x004fd00000000102 */
[----:B------:R-:W-:Y:S02]  /*0c20*/  DFMA R10, R2, R10, 6.75539944105574400000e+15 ;  /* 0x43380000020a742b */ /* 0x000fe4000000000a */
[----:B------:R-:W-:-:S06]  /*0c30*/  FSETP.GEU.AND P0, PT, |R3|, 4.1917929649353027344, PT ;  /* 0x4086232b0300780b */ /* 0x000fcc0003f0e200 */
[----:B------:R-:W-:-:S08]  /*0c40*/  DADD R16, R10, -6.75539944105574400000e+15 ;  /* 0xc33800000a107429 */ /* 0x000fd00000000000 */
[----:B------:R-:W-:Y:S01]  /*0c50*/  DFMA R18, R16, -UR4, R2 ;  /* 0x8000000410127c2b */ /* 0x000fe20008000002 */
[----:B------:R-:W-:Y:S01]  /*0c60*/  UMOV UR4, 0x3b39803f ;  /* 0x3b39803f00047882 */ /* 0x000fe20000000000 */
[----:B------:R-:W-:-:S06]  /*0c70*/  UMOV UR5, 0x3c7abc9e ;  /* 0x3c7abc9e00057882 */ /* 0x000fcc0000000000 */
[----:B------:R-:W-:Y:S01]  /*0c80*/  DFMA R18, R16, -UR4, R18 ;  /* 0x8000000410127c2b */ /* 0x000fe20008000012 */
[----:B------:R-:W-:Y:S01]  /*0c90*/  UMOV UR4, 0x69ce2bdf ;  /* 0x69ce2bdf00047882 */ /* 0x000fe20000000000 */
[----:B------:R-:W-:Y:S01]  /*0ca0*/  IMAD.MOV.U32 R16, RZ, RZ, -0x35dec16 ;  /* 0xfca213eaff107424 */ /* 0x000fe200078e00ff */
[----:B------:R-:W-:Y:S01]  /*0cb0*/  MOV R17, 0x3e928af3 ;  /* 0x3e928af300117802 */ /* 0x000fe20000000f00 */
[----:B------:R-:W-:-:S05]  /*0cc0*/  UMOV UR5, 0x3e5ade15 ;  /* 0x3e5ade1500057882 */ /* 0x000fca0000000000 */
[C---:B------:R-:W-:Y:S01]  /*0cd0*/  DFMA R14, R18.reuse, UR4, R16 ;  /* 0x00000004120e7c2b */ /* 0x040fe20008000010 */
[----:B------:R-:W-:Y:S01]  /*0ce0*/  UMOV UR4, 0x62401315 ;  /* 0x6240131500047882 */ /* 0x000fe20000000000 */
[----:B------:R-:W-:Y:S01]  /*0cf0*/  UMOV UR5, 0x3ec71dee ;  /* 0x3ec71dee00057882 */ /* 0x000fe20000000000 */
[----:B------:R-:W0:Y:S05]  /*0d00*/  LDC.64 R16, c[0x0][0x388] ;  /* 0x0000e200ff107b82 */ /* 0x000e2a0000000a00 */
[----:B------:R-:W-:Y:S01]  /*0d10*/  DFMA R14, R18, R14, UR4 ;  /* 0x00000004120e7e2b */ /* 0x000fe2000800000e */
[----:B------:R-:W-:Y:S01]  /*0d20*/  UMOV UR4, 0x7c89eb71 ;  /* 0x7c89eb7100047882 */ /* 0x000fe20000000000 */
[----:B------:R-:W-:-:S06]  /*0d30*/  UMOV UR5, 0x3efa0199 ;  /* 0x3efa019900057882 */ /* 0x000fcc0000000000 */
        /* <DEDUP_REMOVED lines=18> */
[----:B------:R-:W-:-:S08]  /*0e60*/  DFMA R14, R18, R14, UR4 ;  /* 0x00000004120e7e2b */ /* 0x000fd0000800000e */
[----:B------:R-:W-:-:S08]  /*0e70*/  DFMA R14, R18, R14, 1 ;  /* 0x3ff00000120e742b */ /* 0x000fd0000000000e */
[----:B------:R-:W-:Y:S01]  /*0e80*/  DFMA R18, R18, R14, 1 ;  /* 0x3ff000001212742b */ /* 0x000fe2000000000e */
[----:B0-----:R-:W-:-:S09]  /*0e90*/  IMAD.WIDE R14, R12, 0x8, R16 ;  /* 0x000000080c0e7825 */ /* 0x001fd200078e0210 */
[----:B------:R-:W-:Y:S02]  /*0ea0*/  IMAD R13, R10, 0x100000, R19 ;  /* 0x001000000a0d7824 */ /* 0x000fe400078e0213 */
[----:B------:R-:W-:Y:S01]  /*0eb0*/  IMAD.MOV.U32 R12, RZ, RZ, R18 ;  /* 0x000000ffff0c7224 */ /* 0x000fe200078e0012 */
[----:B------:R-:W-:Y:S06]  /*0ec0*/  @!P0 BRA `(.L_x_14) ;  /* 0x0000000000348947 */ /* 0x000fec0003800000 */
[----:B------:R-:W-:Y:S01]  /*0ed0*/  FSETP.GEU.AND P1, PT, |R3|, 4.2275390625, PT ;  /* 0x408748000300780b */ /* 0x000fe20003f2e200 */
[C---:B------:R-:W-:Y:S02]  /*0ee0*/  DADD R12, R2.reuse, +INF ;  /* 0x7ff00000020c7429 */ /* 0x040fe40000000000 */
[----:B------:R-:W-:-:S08]  /*0ef0*/  DSETP.GEU.AND P0, PT, R2, RZ, PT ;  /* 0x000000ff0200722a */ /* 0x000fd00003f0e000 */
[----:B------:R-:W-:Y:S02]  /*0f00*/  FSEL R12, R12, RZ, P0 ;  /* 0x000000ff0c0c7208 */ /* 0x000fe40000000000 */
[----:B------:R-:W-:Y:S01]  /*0f10*/  @!P1 LEA.HI R11, R10, R10, RZ, 0x1 ;  /* 0x0000000a0a0b9211 */ /* 0x000fe200078f08ff */
[----:B------:R-:W-:Y:S01]  /*0f20*/  @!P1 IMAD.MOV.U32 R2, RZ, RZ, R18 ;  /* 0x000000ffff029224 */ /* 0x000fe200078e0012 */
[----:B------:R-:W-:Y:S02]  /*0f30*/  FSEL R13, R13, RZ, P0 ;  /* 0x000000ff0d0d7208 */ /* 0x000fe40000000000 */
[----:B------:R-:W-:-:S05]  /*0f40*/  @!P1 SHF.R.S32.HI R11, RZ, 0x1, R11 ;  /* 0x00000001ff0b9819 */ /* 0x000fca000001140b */
[----:B------:R-:W-:Y:S02]  /*0f50*/  @!P1 IMAD.IADD R10, R10, 0x1, -R11 ;  /* 0x000000010a0a9824 */ /* 0x000fe400078e0a0b */
[----:B------:R-:W-:-:S03]  /*0f60*/  @!P1 IMAD R3, R11, 0x100000, R19 ;  /* 0x001000000b039824 */ /* 0x000fc600078e0213 */
[----:B------:R-:W-:Y:S01]  /*0f70*/  @!P1 LEA R11, R10, 0x3ff00000, 0x14 ;  /* 0x3ff000000a0b9811 */ /* 0x000fe200078ea0ff */
[----:B------:R-:W-:-:S06]  /*0f80*/  @!P1 IMAD.MOV.U32 R10, RZ, RZ, RZ ;  /* 0x000000ffff0a9224 */ /* 0x000fcc00078e00ff */
[----:B------:R-:W-:-:S11]  /*0f90*/  @!P1 DMUL R12, R2, R10 ;  /* 0x0000000a020c9228 */ /* 0x000fd60000000000 */
.L_x_14:
[----:B------:R-:W-:Y:S05]  /*0fa0*/  BSYNC.RECONVERGENT B2 ;  /* 0x0000000000027941 */ /* 0x000fea0003800200 */
.L_x_13:
[----:B------:R0:W-:Y:S01]  /*0fb0*/  STG.E.64 desc[UR8][R14.64], R12 ;  /* 0x0000000c0e007986 */ /* 0x0001e2000c101b08 */
[----:B------:R-:W-:Y:S01]  /*0fc0*/  DADD R2, RZ, R12 ;  /* 0x00000000ff027229 */ /* 0x000fe2000000000c */
[----:B------:R-:W-:-:S10]  /*0fd0*/  MOV R47, R8 ;  /* 0x00000008002f7202 */ /* 0x000fd40000000f00 */
.L_x_12:
[----:B------:R-:W-:Y:S05]  /*0fe0*/  BSYNC.RECONVERGENT B1 ;  /* 0x0000000000017941 */ /* 0x000fea0003800200 */
.L_x_11:
[----:B------:R-:W-:-:S13]  /*0ff0*/  ISETP.NE.AND P0, PT, R9, RZ, PT ;  /* 0x000000ff0900720c */ /* 0x000fda0003f05270 */
[----:B------:R-:W-:Y:S05]  /*1000*/  @!P0 BRA `(.L_x_10) ;  /* 0x0000000400cc8947 */ /* 0x000fea0003800000 */
.L_x_19:
[----:B-1----:R-:W1:Y:S08]  /*1010*/  LDC R46, c[0x0][0x394] ;  /* 0x0000e500ff2e7b82 */ /* 0x002e700000000800 */
[----:B------:R-:W2:Y:S01]  /*1020*/  LDC.64 R8, c[0x0][0x380] ;  /* 0x0000e000ff087b82 */ /* 0x000ea20000000a00 */
[----:B-1----:R-:W-:-:S04]  /*1030*/  IMAD R49, R46, UR6, R47 ;  /* 0x000000062e317c24 */ /* 0x002fc8000f8e022f */
[----:B--2---:R-:W-:-:S05]  /*1040*/  IMAD.WIDE R8, R49, 0x8, R8 ;  /* 0x0000000831087825 */ /* 0x004fca00078e0208 */
[----:B------:R-:W2:Y:S01]  /*1050*/  LDG.E.64 R10, desc[UR8][R8.64] ;  /* 0x00000008080a7981 */ /* 0x000ea2000c1e1b00 */
[----:B0-----:R-:W-:Y:S01]  /*1060*/  IMAD.MOV.U32 R12, RZ, RZ, 0x652b82fe ;  /* 0x652b82feff0c7424 */ /* 0x001fe200078e00ff */
[----:B------:R-:W-:Y:S01]  /*1070*/  BSSY.RECONVERGENT B1, `(.L_x_15) ;  /* 0x000003b000017945 */ /* 0x000fe20003800200 */
[----:B------:R-:W-:Y:S02]  /*1080*/  IMAD.MOV.U32 R13, RZ, RZ, 0x3ff71547 ;  /* 0x3ff71547ff0d7424 */ /* 0x000fe400078e00ff */
[----:B------:R-:W-:Y:S02]  /*1090*/  IMAD.MOV.U32 R16, RZ, RZ, -0x105c611 ;  /* 0xfefa39efff107424 */ /* 0x000fe400078e00ff */
[----:B------:R-:W-:Y:S02]  /*10a0*/  IMAD.MOV.U32 R17, RZ, RZ, 0x3fe62e42 ;  /* 0x3fe62e42ff117424 */ /* 0x000fe400078e00ff */
[----:B------:R-:W-:Y:S02]  /*10b0*/  IMAD.MOV.U32 R18, RZ, RZ, 0x3b39803f ;  /* 0x3b39803fff127424 */ /* 0x000fe400078e00ff */
[----:B------:R-:W-:-:S02]  /*10c0*/  IMAD.MOV.U32 R19, RZ, RZ, 0x3c7abc9e ;  /* 0x3c7abc9eff137424 */ /* 0x000fc400078e00ff */
[----:B------:R-:W-:Y:S02]  /*10d0*/  IMAD.MOV.U32 R22, RZ, RZ, -0x35dec16 ;  /* 0xfca213eaff167424 */ /* 0x000fe400078e00ff */
[----:B------:R-:W-:Y:S02]  /*10e0*/  IMAD.MOV.U32 R23, RZ, RZ, 0x3e928af3 ;  /* 0x3e928af3ff177424 */ /* 0x000fe400078e00ff */
[----:B------:R-:W-:Y:S02]  /*10f0*/  IMAD.MOV.U32 R24, RZ, RZ, 0x62401315 ;  /* 0x62401315ff187424 */ /* 0x000fe400078e00ff */
[----:B------:R-:W-:Y:S01]  /*1100*/  IMAD.MOV.U32 R25, RZ, RZ, 0x3ec71dee ;  /* 0x3ec71deeff197424 */ /* 0x000fe200078e00ff */
[----:B--2---:R-:W-:-:S08]  /*1110*/  DADD R10, -R6, R10 ;  /* 0x00000000060a7229 */ /* 0x004fd0000000010a */
[----:B------:R-:W-:Y:S02]  /*1120*/  DFMA R14, R10, R12, 6.75539944105574400000e+15 ;  /* 0x433800000a0e742b */ /* 0x000fe4000000000c */
[----:B------:R-:W-:-:S06]  /*1130*/  FSETP.GEU.AND P0, PT, |R11|, 4.1917929649353027344, PT ;  /* 0x4086232b0b00780b */ /* 0x000fcc0003f0e200 */
[----:B------:R-:W-:-:S08]  /*1140*/  DADD R40, R14, -6.75539944105574400000e+15 ;  /* 0xc33800000e287429 */ /* 0x000fd00000000000 */
[----:B------:R-:W-:-:S08]  /*1150*/  DFMA R20, R40, -R16, R10 ;  /* 0x800000102814722b */ /* 0x000fd0000000000a */
[----:B------:R-:W-:Y:S01]  /*1160*/  DFMA R40, R40, -R18, R20 ;  /* 0x800000122828722b */ /* 0x000fe20000000014 */
[----:B------:R-:W-:Y:S01]  /*1170*/  MOV R20, 0x69ce2bdf ;  /* 0x69ce2bdf00147802 */ /* 0x000fe20000000f00 */
[----:B------:R-:W-:-:S06]  /*1180*/  IMAD.MOV.U32 R21, RZ, RZ, 0x3e5ade15 ;  /* 0x3e5ade15ff157424 */ /* 0x000fcc00078e00ff */
[----:B------:R-:W-:-:S08]  /*1190*/  DFMA R26, R40, R20, R22 ;  /* 0x00000014281a722b */ /* 0x000fd00000000016 */
[----:B------:R-:W-:Y:S01]  /*11a0*/  DFMA R28, R40, R26, R24 ;  /* 0x0000001a281c722b */ /* 0x000fe20000000018 */
[----:B------:R-:W-:Y:S01]  /*11b0*/  IMAD.MOV.U32 R26, RZ, RZ, 0x7c89eb71 ;  /* 0x7c89eb71ff1a7424 */ /* 0x000fe200078e00ff */
[----:B------:R-:W-:-:S06]  /*11c0*/  MOV R27, 0x3efa0199 ;  /* 0x3efa0199001b7802 */ /* 0x000fcc0000000f00 */
[----:B------:R-:W-:Y:S01]  /*11d0*/  DFMA R30, R40, R28, R26 ;  /* 0x0000001c281e722b */ /* 0x000fe2000000001a */
[----:B------:R-:W-:Y:S02]  /*11e0*/  IMAD.MOV.U32 R28, RZ, RZ, 0x14761f65 ;  /* 0x14761f65ff1c7424 */ /* 0x000fe400078e00ff */
[----:B------:R-:W-:-:S06]  /*11f0*/  IMAD.MOV.U32 R29, RZ, RZ, 0x3f2a01a0 ;  /* 0x3f2a01a0ff1d7424 */ /* 0x000fcc00078e00ff */
[----:B------:R-:W-:Y:S01]  /*1200*/  DFMA R32, R40, R30, R28 ;  /* 0x0000001e2820722b */ /* 0x000fe2000000001c */
[----:B------:R-:W-:Y:S02]  /*1210*/  IMAD.MOV.U32 R30, RZ, RZ, 0x1852b7af ;  /* 0x1852b7afff1e7424 */ /* 0x000fe400078e00ff */
[----:B------:R-:W-:-:S06]  /*1220*/  IMAD.MOV.U32 R31, RZ, RZ, 0x3f56c16c ;  /* 0x3f56c16cff1f7424 */ /* 0x000fcc00078e00ff */
[----:B------:R-:W-:Y:S01]  /*1230*/  DFMA R34, R40, R32, R30 ;  /* 0x000000202822722b */ /* 0x000fe2000000001e */
[----:B------:R-:W-:Y:S02]  /*1240*/  IMAD.MOV.U32 R32, RZ, RZ, 0x11122322 ;  /* 0x11122322ff207424 */ /* 0x000fe400078e00ff */
[----:B------:R-:W-:-:S06]  /*1250*/  IMAD.MOV.U32 R33, RZ, RZ, 0x3f811111 ;  /* 0x3f811111ff217424 */ /* 0x000fcc00078e00ff */
[----:B------:R-:W-:Y:S01]  /*1260*/  DFMA R36, R40, R34, R32 ;  /* 0x000000222824722b */ /* 0x000fe20000000020 */
[----:B------:R-:W-:Y:S01]  /*1270*/  MOV R34, 0x555502a1 ;  /* 0x555502a100227802 */ /* 0x000fe20000000f00 */
[----:B------:R-:W-:-:S06]  /*1280*/  IMAD.MOV.U32 R35, RZ, RZ, 0x3fa55555 ;  /* 0x3fa55555ff237424 */ /* 0x000fcc00078e00ff */
[----:B------:R-:W-:Y:S01]  /*1290*/  DFMA R38, R40, R36, R34 ;  /* 0x000000242826722b */ /* 0x000fe20000000022 */
[----:B------:R-:W-:Y:S02]  /*12a0*/  IMAD.MOV.U32 R36, RZ, RZ, 0x55555511 ;  /* 0x55555511ff247424 */ /* 0x000fe400078e00ff */
[----:B------:R-:W-:-:S06]  /*12b0*/  IMAD.MOV.U32 R37, RZ, RZ, 0x3fc55555 ;  /* 0x3fc55555ff257424 */ /* 0x000fcc00078e00ff */
[----:B------:R-:W-:Y:S01]  /*12c0*/  DFMA R42, R40, R38, R36 ;  /* 0x00000026282a722b */ /* 0x000fe20000000024 */
[----:B------:R-:W-:Y:S02]  /*12d0*/  IMAD.MOV.U32 R38, RZ, RZ, 0xb ;  /* 0x0000000bff267424 */ /* 0x000fe400078e00ff */
[----:B------:R-:W-:-:S06]  /*12e0*/  IMAD.MOV.U32 R39, RZ, RZ, 0x3fe00000 ;  /* 0x3fe00000ff277424 */ /* 0x000fcc00078e00ff */
[----:B------:R-:W-:-:S08]  /*12f0*/  DFMA R42, R40, R42, R38 ;  /* 0x0000002a282a722b */ /* 0x000fd00000000026 */
[----:B------:R-:W-:-:S08]  /*1300*/  DFMA R42, R40, R42, 1 ;  /* 0x3ff00000282a742b */ /* 0x000fd0000000002a */
[----:B------:R-:W-:Y:S02]  /*1310*/  DFMA R40, R40, R42, 1 ;  /* 0x3ff000002828742b */ /* 0x000fe4000000002a */
[----:B------:R-:W0:Y:S08]  /*1320*/  LDC.64 R42, c[0x0][0x388] ;  /* 0x0000e200ff2a7b82 */ /* 0x000e300000000a00 */
[----:B------:R-:W-:Y:S01]  /*1330*/  IMAD R45, R14, 0x100000, R41 ;  /* 0x001000000e2d7824 */ /* 0x000fe200078e0229 */
[----:B------:R-:W-:Y:S01]  /*1340*/  MOV R44, R40 ;  /* 0x00000028002c7202 */ /* 0x000fe20000000f00 */
[----:B------:R-:W-:Y:S06]  /*1350*/  @!P0 BRA `(.L_x_16) ;  /* 0x0000000000308947 */ /* 0x000fec0003800000 */
[----:B------:R-:W-:Y:S01]  /*1360*/  FSETP.GEU.AND P1, PT, |R11|, 4.2275390625, PT ;  /* 0x408748000b00780b */ /* 0x000fe20003f2e200 */
[C---:B------:R-:W-:Y:S02]  /*1370*/  DSETP.GEU.AND P0, PT, R10.reuse, RZ, PT ;  /* 0x000000ff0a00722a */ /* 0x040fe40003f0e000 */
[----:B------:R-:W-:-:S10]  /*1380*/  DADD R10, R10, +INF ;  /* 0x7ff000000a0a7429 */ /* 0x000fd40000000000 */
[----:B------:R-:W-:Y:S02]  /*1390*/  @!P1 LEA.HI R15, R14, R14, RZ, 0x1 ;  /* 0x0000000e0e0f9211 */ /* 0x000fe400078f08ff */
[----:B------:R-:W-:Y:S01]  /*13a0*/  FSEL R44, R10, RZ, P0 ;  /* 0x000000ff0a2c7208 */ /* 0x000fe20000000000 */
[----:B------:R-:W-:Y:S01]  /*13b0*/  @!P1 IMAD.MOV.U32 R10, RZ, RZ, RZ ;  /* 0x000000ffff0a9224 */ /* 0x000fe200078e00ff */
[----:B------:R-:W-:Y:S02]  /*13c0*/  @!P1 SHF.R.S32.HI R15, RZ, 0x1, R15 ;  /* 0x00000001ff0f9819 */ /* 0x000fe4000001140f */
[----:B------:R-:W-:-:S03]  /*13d0*/  FSEL R45, R11, RZ, P0 ;  /* 0x000000ff0b2d7208 */ /* 0x000fc60000000000 */
[----:B------:R-:W-:Y:S02]  /*13e0*/  @!P1 IMAD.IADD R14, R14, 0x1, -R15 ;  /* 0x000000010e0e9824 */ /* 0x000fe400078e0a0f */
[----:B------:R-:W-:-:S03]  /*13f0*/  @!P1 IMAD R41, R15, 0x100000, R41 ;  /* 0x001000000f299824 */ /* 0x000fc600078e0229 */
[----:B------:R-:W-:-:S06]  /*1400*/  @!P1 LEA R11, R14, 0x3ff00000, 0x14 ;  /* 0x3ff000000e0b9811 */ /* 0x000fcc00078ea0ff */
[----:B------:R-:W-:-:S11]  /*1410*/  @!P1 DMUL R44, R40, R10 ;  /* 0x0000000a282c9228 */ /* 0x000fd60000000000 */
.L_x_16:
[----:B------:R-:W-:Y:S05]  /*1420*/  BSYNC.RECONVERGENT B1 ;  /* 0x0000000000017941 */ /* 0x000fea0003800200 */
.L_x_15:
[----:B------:R-:W-:Y:S02]  /*1430*/  IMAD.SHL.U32 R11, R0, 0x8, RZ ;  /* 0x00000008000b7824 */ /* 0x000fe400078e00ff */
[----:B0-----:R-:W-:-:S03]  /*1440*/  IMAD.WIDE R42, R49, 0x8, R42 ;  /* 0x00000008312a7825 */ /* 0x001fc600078e022a */
[----:B------:R-:W-:Y:S02]  /*1450*/  IADD3 R40, P0, PT, R11, R8, RZ ;  /* 0x000000080b287210 */ /* 0x000fe40007f1e0ff */
[----:B------:R0:W-:Y:S03]  /*1460*/  STG.E.64 desc[UR8][R42.64], R44 ;  /* 0x0000002c2a007986 */ /* 0x0001e6000c101b08 */
[----:B------:R-:W-:-:S05]  /*1470*/  IMAD.X R41, RZ, RZ, R9, P0 ;  /* 0x000000ffff297224 */ /* 0x000fca00000e0609 */
[----:B------:R-:W2:Y:S01]  /*1480*/  LDG.E.64 R8, desc[UR8][R40.64] ;  /* 0x0000000828087981 */ /* 0x000ea2000c1e1b00 */
[----:B------:R-:W-:Y:S01]  /*1490*/  BSSY.RECONVERGENT B1, `(.L_x_17) ;  /* 0x0000023000017945 */ /* 0x000fe20003800200 */
[----:B0-----:R-:W-:Y:S02]  /*14a0*/  DADD R44, R44, R2 ;  /* 0x000000002c2c7229 */ /* 0x001fe40000000002 */
[----:B--2---:R-:W-:-:S08]  /*14b0*/  DADD R8, -R6, R8 ;  /* 0x0000000006087229 */ /* 0x004fd00000000108 */
[----:B------:R-:W-:Y:S02]  /*14c0*/  DFMA R12, R8, R12, 6.75539944105574400000e+15 ;  /* 0x43380000080c742b */ /* 0x000fe4000000000c */
[----:B------:R-:W-:-:S06]  /*14d0*/  FSETP.GEU.AND P0, PT, |R9|, 4.1917929649353027344, PT ;  /* 0x4086232b0900780b */ /* 0x000fcc0003f0e200 */
[----:B------:R-:W-:-:S08]  /*14e0*/  DADD R14, R12, -6.75539944105574400000e+15 ;  /* 0xc33800000c0e7429 */ /* 0x000fd00000000000 */
[----:B------:R-:W-:-:S08]  /*14f0*/  DFMA R16, R14, -R16, R8 ;  /* 0x800000100e10722b */ /* 0x000fd00000000008 */
[----:B------:R-:W-:-:S08]  /*1500*/  DFMA R18, R14, -R18, R16 ;  /* 0x800000120e12722b */ /* 0x000fd00000000010 */
[----:B------:R-:W-:-:S08]  /*1510*/  DFMA R20, R18, R20, R22 ;  /* 0x000000141214722b */ /* 0x000fd00000000016 */
        /* <DEDUP_REMOVED lines=8> */
[----:B------:R-:W-:-:S08]  /*15a0*/  DFMA R20, R18, R20, 1 ;  /* 0x3ff000001214742b */ /* 0x000fd00000000014 */
[----:B------:R-:W-:-:S10]  /*15b0*/  DFMA R20, R18, R20, 1 ;  /* 0x3ff000001214742b */ /* 0x000fd40000000014 */
[----:B------:R-:W-:Y:S01]  /*15c0*/  IMAD R15, R12, 0x100000, R21 ;  /* 0x001000000c0f7824 */ /* 0x000fe200078e0215 */
[----:B------:R-:W-:Y:S01]  /*15d0*/  MOV R14, R20 ;  /* 0x00000014000e7202 */ /* 0x000fe20000000f00 */
[----:B------:R-:W-:Y:S06]  /*15e0*/  @!P0 BRA `(.L_x_18) ;  /* 0x0000000000348947 */ /* 0x000fec0003800000 */
[----:B------:R-:W-:Y:S01]  /*15f0*/  FSETP.GEU.AND P1, PT, |R9|, 4.2275390625, PT ;  /* 0x408748000900780b */ /* 0x000fe20003f2e200 */
[C---:B------:R-:W-:Y:S02]  /*1600*/  DADD R14, R8.reuse, +INF ;  /* 0x7ff00000080e7429 */ /* 0x040fe40000000000 */
[----:B------:R-:W-:-:S08]  /*1610*/  DSETP.GEU.AND P0, PT, R8, RZ, PT ;  /* 0x000000ff0800722a */ /* 0x000fd00003f0e000 */
[----:B------:R-:W-:Y:S02]  /*1620*/  FSEL R14, R14, RZ, P0 ;  /* 0x000000ff0e0e7208 */ /* 0x000fe40000000000 */
[----:B------:R-:W-:Y:S02]  /*1630*/  @!P1 LEA.HI R2, R12, R12, RZ, 0x1 ;  /* 0x0000000c0c029211 */ /* 0x000fe400078f08ff */
[----:B------:R-:W-:Y:S02]  /*1640*/  FSEL R15, R15, RZ, P0 ;  /* 0x000000ff0f0f7208 */ /* 0x000fe40000000000 */
[----:B------:R-:W-:Y:S01]  /*1650*/  @!P1 SHF.R.S32.HI R3, RZ, 0x1, R2 ;  /* 0x00000001ff039819 */ /* 0x000fe20000011402 */
[----:B------:R-:W-:-:S04]  /*1660*/  @!P1 IMAD.MOV.U32 R2, RZ, RZ, R20 ;  /* 0x000000ffff029224 */ /* 0x000fc800078e0014 */
[----:B------:R-:W-:Y:S02]  /*1670*/  @!P1 IMAD.IADD R8, R12, 0x1, -R3 ;  /* 0x000000010c089824 */ /* 0x000fe400078e0a03 */
[----:B------:R-:W-:-:S03]  /*1680*/  @!P1 IMAD R3, R3, 0x100000, R21 ;  /* 0x0010000003039824 */ /* 0x000fc600078e0215 */
[----:B------:R-:W-:Y:S01]  /*1690*/  @!P1 LEA R9, R8, 0x3ff00000, 0x14 ;  /* 0x3ff0000008099811 */ /* 0x000fe200078ea0ff */
[----:B------:R-:W-:-:S06]  /*16a0*/  @!P1 IMAD.MOV.U32 R8, RZ, RZ, RZ ;  /* 0x000000ffff089224 */ /* 0x000fcc00078e00ff */
[----:B------:R-:W-:-:S11]  /*16b0*/  @!P1 DMUL R14, R2, R8 ;  /* 0x00000008020e9228 */ /* 0x000fd60000000000 */
.L_x_18:
[----:B------:R-:W-:Y:S05]  /*16c0*/  BSYNC.RECONVERGENT B1 ;  /* 0x0000000000017941 */ /* 0x000fea0003800200 */
.L_x_17:
[----:B------:R-:W-:Y:S01]  /*16d0*/  IADD3 R8, P0, PT, R11, R42, RZ ;  /* 0x0000002a0b087210 */ /* 0x000fe20007f1e0ff */
[----:B------:R-:W-:Y:S01]  /*16e0*/  IMAD R47, R0, 0x2, R47 ;  /* 0x00000002002f7824 */ /* 0x000fe200078e022f */
[----:B------:R-:W-:-:S03]  /*16f0*/  DADD R2, R44, R14 ;  /* 0x000000002c027229 */ /* 0x000fc6000000000e */
[----:B------:R-:W-:Y:S01]  /*1700*/  IMAD.X R9, RZ, RZ, R43, P0 ;  /* 0x000000ffff097224 */ /* 0x000fe200000e062b */
[----:B------:R-:W-:-:S04]  /*1710*/  ISETP.GE.AND P0, PT, R47, R46, PT ;  /* 0x0000002e2f00720c */ /* 0x000fc80003f06270 */
[----:B------:R1:W-:Y:S09]  /*1720*/  STG.E.64 desc[UR8][R8.64], R14 ;  /* 0x0000000e08007986 */ /* 0x0003f2000c101b08 */
[----:B------:R-:W-:Y:S05]  /*1730*/  @!P0 BRA `(.L_x_19) ;  /* 0xfffffff800348947 */ /* 0x000fea000383ffff */
.L_x_10:
[----:B------:R-:W-:Y:S05]  /*1740*/  BSYNC.RECONVERGENT B0 ;  /* 0x0000000000007941 */ /* 0x000fea0003800200 */
.L_x_9:
[----:B01----:R-:W0:Y:S01]  /*1750*/  LDC R14, c[0x0][0x394] ;  /* 0x0000e500ff0e7b82 */ /* 0x003e220000000800 */
[C---:B------:R-:W-:Y:S02]  /*1760*/  SHF.L.U32 R9, R0.reuse, 0x3, RZ ;  /* 0x0000000300097819 */ /* 0x040fe400000006ff */
[----:B------:R-:W-:-:S03]  /*1770*/  ISETP.GE.U32.AND P0, PT, R0, 0x2, PT ;  /* 0x000000020000780c */ /* 0x000fc60003f06070 */
[----:B------:R-:W-:-:S04]  /*1780*/  IMAD.IADD R4, R9, 0x1, R4 ;  /* 0x0000000109047824 */ /* 0x000fc800078e0204 */
[----:B------:R-:W-:-:S05]  /*1790*/  IMAD R11, R5, 0x8, R4 ;  /* 0x00000008050b7824 */ /* 0x000fca00078e0204 */
[----:B------:R1:W-:Y:S01]  /*17a0*/  STS.64 [R11], R2 ;  /* 0x000000020b007388 */ /* 0x0003e20000000a00 */
[----:B------:R-:W-:Y:S01]  /*17b0*/  BAR.SYNC.DEFER_BLOCKING 0x0 ;  /* 0x0000000000007b1d */ /* 0x000fe20000010000 */
[----:B0-----:R-:W-:-:S05]  /*17c0*/  ISETP.GE.AND P1, PT, R5, R14, PT ;  /* 0x0000000e0500720c */ /* 0x001fca0003f26270 */
[----:B-1----:R-:W-:Y:S08]  /*17d0*/  @!P0 BRA `(.L_x_20) ;  /* 0x0000000000308947 */ /* 0x002ff00003800000 */
[----:B------:R-:W-:-:S07]  /*17e0*/  IMAD.MOV.U32 R8, RZ, RZ, R0 ;  /* 0x000000ffff087224 */ /* 0x000fce00078e0000 */
.L_x_21:
[----:B------:R-:W-:-:S04]  /*17f0*/  SHF.R.U32.HI R12, RZ, 0x1, R8 ;  /* 0x00000001ff0c7819 */ /* 0x000fc80000011608 */
[----:B------:R-:W-:-:S13]  /*1800*/  ISETP.GE.U32.AND P0, PT, R5, R12, PT ;  /* 0x0000000c0500720c */ /* 0x000fda0003f06070 */
[----:B------:R-:W-:Y:S01]  /*1810*/  @!P0 IMAD R10, R12, 0x8, R11 ;  /* 0x000000080c0a8824 */ /* 0x000fe200078e020b */
[----:B------:R-:W-:Y:S04]  /*1820*/  @!P0 LDS.64 R6, [R11] ;  /* 0x000000000b068984 */ /* 0x000fe80000000a00 */
[----:B------:R-:W0:Y:S02]  /*1830*/  @!P0 LDS.64 R2, [R10] ;  /* 0x000000000a028984 */ /* 0x000e240000000a00 */
[----:B0-----:R-:W-:-:S07]  /*1840*/  @!P0 DADD R2, R2, R6 ;  /* 0x0000000002028229 */ /* 0x001fce0000000006 */
[----:B------:R0:W-:Y:S01]  /*1850*/  @!P0 STS.64 [R11], R2 ;  /* 0x000000020b008388 */ /* 0x0001e20000000a00 */
[----:B------:R-:W-:Y:S01]  /*1860*/  BAR.SYNC.DEFER_BLOCKING 0x0 ;  /* 0x0000000000007b1d */ /* 0x000fe20000010000 */
[----:B------:R-:W-:Y:S01]  /*1870*/  ISETP.GT.U32.AND P0, PT, R8, 0x3, PT ;  /* 0x000000030800780c */ /* 0x000fe20003f04070 */
[----:B------:R-:W-:-:S12]  /*1880*/  IMAD.MOV.U32 R8, RZ, RZ, R12 ;  /* 0x000000ffff087224 */ /* 0x000fd800078e000c */
[----:B0-----:R-:W-:Y:S05]  /*1890*/  @P0 BRA `(.L_x_21) ;  /* 0xfffffffc00d40947 */ /* 0x001fea000383ffff */
.L_x_20:
[----:B------:R0:W1:Y:S01]  /*18a0*/  LDS.64 R6, [R4] ;  /* 0x0000000004067984 */ /* 0x0000620000000a00 */
[----:B------:R-:W-:Y:S06]  /*18b0*/  BAR.SYNC.DEFER_BLOCKING 0x0 ;  /* 0x0000000000007b1d */ /* 0x000fec0000010000 */
[----:B------:R-:W-:Y:S05]  /*18c0*/  @P1 EXIT ;  /* 0x000000000000194d */ /* 0x000fea0003800000 */
[----:B------:R-:W2:Y:S01]  /*18d0*/  I2F.U32.RP R8, R0 ;  /* 0x0000000000087306 */ /* 0x000ea20000209000 */
[----:B------:R-:W-:Y:S01]  /*18e0*/  IMAD.IADD R13, R5, 0x1, R0 ;  /* 0x00000001050d7824 */ /* 0x000fe200078e0200 */
[----:B------:R-:W-:Y:S01]  /*18f0*/  ISETP.NE.U32.AND P2, PT, R0, RZ, PT ;  /* 0x000000ff0000720c */ /* 0x000fe20003f45070 */
[----:B------:R-:W-:Y:S03]  /*1900*/  BSSY.RECONVERGENT B0, `(.L_x_22) ;  /* 0x000003a000007945 */ /* 0x000fe60003800200 */
[CC--:B------:R-:W-:Y:S02]  /*1910*/  ISETP.GE.AND P0, PT, R13.reuse, R14.reuse, PT ;  /* 0x0000000e0d00720c */ /* 0x0c0fe40003f06270 */
[----:B0-----:R-:W-:Y:S02]  /*1920*/  VIMNMX R4, PT, PT, R13, R14, !PT ;  /* 0x0000000e0d047248 */ /* 0x001fe40007fe0100 */
[----:B------:R-:W-:Y:S01]  /*1930*/  SEL R11, RZ, 0x1, P0 ;  /* 0x00000001ff0b7807 */ /* 0x000fe20000000000 */
[----:B--2---:R-:W0:Y:S02]  /*1940*/  MUFU.RCP R8, R8 ;  /* 0x0000000800087308 */ /* 0x004e240000001000 */
[----:B0-----:R-:W-:-:S06]  /*1950*/  IADD3 R2, PT, PT, R8, 0xffffffe, RZ ;  /* 0x0ffffffe08027810 */ /* 0x001fcc0007ffe0ff */
[----:B------:R0:W2:Y:S02]  /*1960*/  F2I.FTZ.U32.TRUNC.NTZ R3, R2 ;  /* 0x0000000200037305 */ /* 0x0000a4000021f000 */
[----:B0-----:R-:W-:Y:S02]  /*1970*/  IMAD.MOV.U32 R2, RZ, RZ, RZ ;  /* 0x000000ffff027224 */ /* 0x001fe400078e00ff */
[----:B--2---:R-:W-:-:S04]  /*1980*/  IMAD.MOV R15, RZ, RZ, -R3 ;  /* 0x000000ffff0f7224 */ /* 0x004fc800078e0a03 */
[----:B------:R-:W-:-:S04]  /*1990*/  IMAD R15, R15, R0, RZ ;  /* 0x000000000f0f7224 */ /* 0x000fc800078e02ff */
[----:B------:R-:W-:Y:S01]  /*19a0*/  IMAD.HI.U32 R8, R3, R15, R2 ;  /* 0x0000000f03087227 */ /* 0x000fe200078e0002 */
[----:B------:R-:W-:-:S05]  /*19b0*/  IADD3 R3, PT, PT, R4, -R13, -R11 ;  /* 0x8000000d04037210 */ /* 0x000fca0007ffe80b */
        /* <DEDUP_REMOVED lines=11> */
[----:B------:R-:W-:-:S13]  /*1a70*/  ISETP.NE.AND P0, PT, R2, 0x3, PT ;  /* 0x000000030200780c */ /* 0x000fda0003f05270 */
[----:B------:R-:W-:Y:S05]  /*1a80*/  @!P0 BRA `(.L_x_23) ;  /* 0x0000000000848947 */ /* 0x000fea0003800000 */
[----:B------:R-:W0:Y:S01]  /*1a90*/  LDC.64 R10, c[0x0][0x388] ;  /* 0x0000e200ff0a7b82 */ /* 0x000e220000000a00 */
[----:B------:R-:W-:Y:S02]  /*1aa0*/  VIADD R2, R4, 0x1 ;  /* 0x0000000104027836 */ /* 0x000fe40000000000 */
[----:B------:R-:W-:-:S03]  /*1ab0*/  IMAD R21, R14, UR6, R5 ;  /* 0x000000060e157c24 */ /* 0x000fc6000f8e0205 */
[----:B------:R-:W-:-:S05]  /*1ac0*/  LOP3.LUT R2, R2, 0x3, RZ, 0xc0, !PT ;  /* 0x0000000302027812 */ /* 0x000fca00078ec0ff */
[----:B------:R-:W-:Y:S02]  /*1ad0*/  IMAD R5, R2, R0, R5 ;  /* 0x0000000002057224 */ /* 0x000fe400078e0205 */
[----:B------:R-:W-:-:S07]  /*1ae0*/  IMAD.MOV R8, RZ, RZ, -R2 ;  /* 0x000000ffff087224 */ /* 0x000fce00078e0a02 */
.L_x_26:
[----:B0-2---:R-:W-:-:S05]  /*1af0*/  IMAD.WIDE R18, R21, 0x8, R10 ;  /* 0x0000000815127825 */ /* 0x005fca00078e020a */
[----:B------:R-:W2:Y:S01]  /*1b00*/  LDG.E.64 R16, desc[UR8][R18.64] ;  /* 0x0000000812107981 */ /* 0x000ea2000c1e1b00 */
[----:B-1----:R-:W0:Y:S01]  /*1b10*/  MUFU.RCP64H R3, R7 ;  /* 0x0000000700037308 */ /* 0x002e220000001800 */
[----:B------:R-:W-:Y:S01]  /*1b20*/  IMAD.MOV.U32 R2, RZ, RZ, 0x1 ;  /* 0x00000001ff027424 */ /* 0x000fe200078e00ff */
[----:B------:R-:W-:Y:S01]  /*1b30*/  IADD3 R8, PT, PT, R8, 0x1, RZ ;  /* 0x0000000108087810 */ /* 0x000fe20007ffe0ff */
[----:B------:R-:W-:Y:S03]  /*1b40*/  BSSY.RECONVERGENT B1, `(.L_x_24) ;  /* 0x0000012000017945 */ /* 0x000fe60003800200 */
[----:B------:R-:W-:Y:S01]  /*1b50*/  ISETP.NE.AND P1, PT, R8, RZ, PT ;  /* 0x000000ff0800720c */ /* 0x000fe20003f25270 */
[----:B0-----:R-:W-:-:S08]  /*1b60*/  DFMA R12, -R6, R2, 1 ;  /* 0x3ff00000060c742b */ /* 0x001fd00000000102 */
[----:B------:R-:W-:-:S08]  /*1b70*/  DFMA R12, R12, R12, R12 ;  /* 0x0000000c0c0c722b */ /* 0x000fd0000000000c */
[----:B------:R-:W-:-:S08]  /*1b80*/  DFMA R12, R2, R12, R2 ;  /* 0x0000000c020c722b */ /* 0x000fd00000000002 */
[----:B------:R-:W-:-:S08]  /*1b90*/  DFMA R2, -R6, R12, 1 ;  /* 0x3ff000000602742b */ /* 0x000fd0000000010c */
[----:B------:R-:W-:-:S08]  /*1ba0*/  DFMA R2, R12, R2, R12 ;  /* 0x000000020c02722b */ /* 0x000fd0000000000c */
[----:B--2---:R-:W-:Y:S01]  /*1bb0*/  DMUL R12, R16, R2 ;  /* 0x00000002100c7228 */ /* 0x004fe20000000000 */
[----:B------:R-:W-:-:S07]  /*1bc0*/  FSETP.GEU.AND P2, PT, |R17|, 6.5827683646048100446e-37, PT ;  /* 0x036000001100780b */ /* 0x000fce0003f4e200 */
[----:B------:R-:W-:-:S08]  /*1bd0*/  DFMA R14, -R6, R12, R16 ;  /* 0x0000000c060e722b */ /* 0x000fd00000000110 */
[----:B------:R-:W-:-:S10]  /*1be0*/  DFMA R2, R2, R14, R12 ;  /* 0x0000000e0202722b */ /* 0x000fd4000000000c */
[----:B------:R-:W-:-:S05]  /*1bf0*/  FFMA R12, RZ, R7, R3 ;  /* 0x00000007ff0c7223 */ /* 0x000fca0000000003 */
[----:B------:R-:W-:-:S13]  /*1c00*/  FSETP.GT.AND P0, PT, |R12|, 1.469367938527859385e-39, PT ;  /* 0x001000000c00780b */ /* 0x000fda0003f04200 */
[----:B------:R-:W-:Y:S05]  /*1c10*/  @P0 BRA P2, `(.L_x_25) ;  /* 0x0000000000100947 */ /* 0x000fea0001000000 */
[----:B------:R-:W-:Y:S01]  /*1c20*/  IMAD.MOV.U32 R14, RZ, RZ, R6 ;  /* 0x000000ffff0e7224 */ /* 0x000fe200078e0006 */
[----:B------:R-:W-:Y:S01]  /*1c30*/  MOV R22, 0x1c60 ;  /* 0x00001c6000167802 */ /* 0x000fe20000000f00 */
[----:B------:R-:W-:-:S07]  /*1c40*/  IMAD.MOV.U32 R15, RZ, RZ, R7 ;  /* 0x000000ffff0f7224 */ /* 0x000fce00078e0007 */
[----:B------:R-:W-:Y:S05]  /*1c50*/  CALL.REL.NOINC `($__internal_0_$__cuda_sm20_div_rn_f64_full) ;  /* 0x0000000400c07944 */ /* 0x000fea0003c00000 */
.L_x_25:
[----:B------:R-:W-:Y:S05]  /*1c60*/  BSYNC.RECONVERGENT B1 ;  /* 0x0000000000017941 */ /* 0x000fea0003800200 */
.L_x_24:
[----:B------:R2:W-:Y:S01]  /*1c70*/  STG.E.64 desc[UR8][R18.64], R2 ;  /* 0x0000000212007986 */ /* 0x0005e2000c101b08 */
[----:B------:R-:W-:Y:S01]  /*1c80*/  IMAD.IADD R21, R0, 0x1, R21 ;  /* 0x0000000100157824 */ /* 0x000fe200078e0215 */
[----:B------:R-:W-:Y:S06]  /*1c90*/  @P1 BRA `(.L_x_26) ;  /* 0xfffffffc00941947 */ /* 0x000fec000383ffff */
.L_x_23:
[----:B------:R-:W-:Y:S05]  /*1ca0*/  BSYNC.RECONVERGENT B0 ;  /* 0x0000000000007941 */ /* 0x000fea0003800200 */
.L_x_22:
[----:B------:R-:W0:Y:S01]  /*1cb0*/  LDC R8, c[0x0][0x394] ;  /* 0x0000e500ff087b82 */ /* 0x000e220000000800 */
[----:B------:R-:W-:Y:S01]  /*1cc0*/  ISETP.GE.U32.AND P0, PT, R4, 0x3, PT ;  /* 0x000000030400780c */ /* 0x000fe20003f06070 */
[----:B------:R-:W3:Y:S06]  /*1cd0*/  LDCU UR4, c[0x0][0x394] ;  /* 0x00007280ff0477ac */ /* 0x000eec0008000800 */
[----:B------:R-:W4:Y:S06]  /*1ce0*/  LDC.64 R10, c[0x0][0x388] ;  /* 0x0000e200ff0a7b82 */ /* 0x000f2c0000000a00 */
[----:B---3--:R-:W-:Y:S05]  /*1cf0*/  @!P0 EXIT ;  /* 0x000000000000894d */ /* 0x008fea0003800000 */
.L_x_35:
[----:B0-----:R-:W-:-:S04]  /*1d00*/  IMAD R21, R8, UR6, R5 ;  /* 0x0000000608157c24 */ /* 0x001fc8000f8e0205 */
[----:B----4-:R-:W-:-:S05]  /*1d10*/  IMAD.WIDE R20, R21, 0x8, R10 ;  /* 0x0000000815147825 */ /* 0x010fca00078e020a */
[----:B------:R-:W3:Y:S01]  /*1d20*/  LDG.E.64 R14, desc[UR8][R20.64] ;  /* 0x00000008140e7981 */ /* 0x000ee2000c1e1b00 */
[----:B-12---:R-:W0:Y:S01]  /*1d30*/  MUFU.RCP64H R3, R7 ;  /* 0x0000000700037308 */ /* 0x006e220000001800 */
[----:B------:R-:W-:Y:S01]  /*1d40*/  IMAD.MOV.U32 R2, RZ, RZ, 0x1 ;  /* 0x00000001ff027424 */ /* 0x000fe200078e00ff */
[----:B------:R-:W-:Y:S05]  /*1d50*/  BSSY.RECONVERGENT B0, `(.L_x_27) ;  /* 0x0000013000007945 */ /* 0x000fea0003800200 */
[----:B0-----:R-:W-:-:S08]  /*1d60*/  DFMA R12, -R6, R2, 1 ;  /* 0x3ff00000060c742b */ /* 0x001fd00000000102 */
[----:B------:R-:W-:-:S08]  /*1d70*/  DFMA R12, R12, R12, R12 ;  /* 0x0000000c0c0c722b */ /* 0x000fd0000000000c */
[----:B------:R-:W-:-:S08]  /*1d80*/  DFMA R12, R2, R12, R2 ;  /* 0x0000000c020c722b */ /* 0x000fd00000000002 */
[----:B------:R-:W-:-:S08]  /*1d90*/  DFMA R2, -R6, R12, 1 ;  /* 0x3ff000000602742b */ /* 0x000fd0000000010c */
[----:B------:R-:W-:-:S08]  /*1da0*/  DFMA R16, R12, R2, R12 ;  /* 0x000000020c10722b */ /* 0x000fd0000000000c */
[----:B---3--:R-:W-:Y:S01]  /*1db0*/  DMUL R2, R16, R14 ;  /* 0x0000000e10027228 */ /* 0x008fe20000000000 */
[----:B------:R-:W-:-:S07]  /*1dc0*/  FSETP.GEU.AND P1, PT, |R15|, 6.5827683646048100446e-37, PT ;  /* 0x036000000f00780b */ /* 0x000fce0003f2e200 */
[----:B------:R-:W-:-:S08]  /*1dd0*/  DFMA R12, -R6, R2, R14 ;  /* 0x00000002060c722b */ /* 0x000fd0000000010e */
[----:B------:R-:W-:-:S10]  /*1de0*/  DFMA R2, R16, R12, R2 ;  /* 0x0000000c1002722b */ /* 0x000fd40000000002 */
[----:B------:R-:W-:-:S05]  /*1df0*/  FFMA R4, RZ, R7, R3 ;  /* 0x00000007ff047223 */ /* 0x000fca0000000003 */
[----:B------:R-:W-:-:S13]  /*1e00*/  FSETP.GT.AND P0, PT, |R4|, 1.469367938527859385e-39, PT ;  /* 0x001000000400780b */ /* 0x000fda0003f04200 */
[----:B------:R-:W-:Y:S05]  /*1e10*/  @P0 BRA P1, `(.L_x_28) ;  /* 0x0000000000180947 */ /* 0x000fea0000800000 */
[----:B------:R-:W-:Y:S01]  /*1e20*/  IMAD.MOV.U32 R16, RZ, RZ, R14 ;  /* 0x000000ffff107224 */ /* 0x000fe200078e000e */
[----:B------:R-:W-:Y:S01]  /*1e30*/  MOV R17, R15 ;  /* 0x0000000f00117202 */ /* 0x000fe20000000f00 */
[----:B------:R-:W-:Y:S01]  /*1e40*/  IMAD.MOV.U32 R14, RZ, RZ, R6 ;  /* 0x000000ffff0e7224 */ /* 0x000fe200078e0006 */
[----:B------:R-:W-:Y:S01]  /*1e50*/  MOV R22, 0x1e80 ;  /* 0x00001e8000167802 */ /* 0x000fe20000000f00 */
[----:B------:R-:W-:-:S07]  /*1e60*/  IMAD.MOV.U32 R15, RZ, RZ, R7 ;  /* 0x000000ffff0f7224 */ /* 0x000fce00078e0007 */
[----:B------:R-:W-:Y:S05]  /*1e70*/  CALL.REL.NOINC `($__internal_0_$__cuda_sm20_div_rn_f64_full) ;  /* 0x0000000400387944 */ /* 0x000fea0003c00000 */
.L_x_28:
[----:B------:R-:W-:Y:S05]  /*1e80*/  BSYNC.RECONVERGENT B0 ;  /* 0x0000000000007941 */ /* 0x000fea0003800200 */
.L_x_27:
[----:B------:R-:W-:Y:S01]  /*1e90*/  IADD3 R18, P0, PT, R9, R20, RZ ;  /* 0x0000001409127210 */ /* 0x000fe20007f1e0ff */
[----:B------:R0:W-:Y:S04]  /*1ea0*/  STG.E.64 desc[UR8][R20.64], R2 ;  /* 0x0000000214007986 */ /* 0x0001e8000c101b08 */
[----:B------:R-:W-:-:S05]  /*1eb0*/  IMAD.X R19, RZ, RZ, R21, P0 ;  /* 0x000000ffff137224 */ /* 0x000fca00000e0615 */
[----:B------:R-:W2:Y:S01]  /*1ec0*/  LDG.E.64 R16, desc[UR8][R18.64] ;  /* 0x0000000812107981 */ /* 0x000ea2000c1e1b00 */
[----:B------:R-:W1:Y:S01]  /*1ed0*/  MUFU.RCP64H R13, R7 ;  /* 0x00000007000d7308 */ /* 0x000e620000001800 */
[----:B------:R-:W-:Y:S01]  /*1ee0*/  IMAD.MOV.U32 R12, RZ, RZ, 0x1 ;  /* 0x00000001ff0c7424 */ /* 0x000fe200078e00ff */
[----:B------:R-:W-:Y:S05]  /*1ef0*/  BSSY.RECONVERGENT B0, `(.L_x_29) ;  /* 0x0000011000007945 */ /* 0x000fea0003800200 */
[----:B-1----:R-:W-:-:S08]  /*1f00*/  DFMA R14, -R6, R12, 1 ;  /* 0x3ff00000060e742b */ /* 0x002fd0000000010c */
[----:B------:R-:W-:-:S08]  /*1f10*/  DFMA R14, R14, R14, R14 ;  /* 0x0000000e0e0e722b */ /* 0x000fd0000000000e */
[----:B------:R-:W-:-:S08]  /*1f20*/  DFMA R14, R12, R14, R12 ;  /* 0x0000000e0c0e722b */ /* 0x000fd0000000000c */
[----:B------:R-:W-:-:S08]  /*1f30*/  DFMA R12, -R6, R14, 1 ;  /* 0x3ff00000060c742b */ /* 0x000fd0000000010e */
[----:B------:R-:W-:-:S08]  /*1f40*/  DFMA R22, R14, R12, R14 ;  /* 0x0000000c0e16722b */ /* 0x000fd0000000000e */
[----:B--2---:R-:W-:Y:S01]  /*1f50*/  DMUL R12, R22, R16 ;  /* 0x00000010160c7228 */ /* 0x004fe20000000000 */
[----:B------:R-:W-:-:S07]  /*1f60*/  FSETP.GEU.AND P1, PT, |R17|, 6.5827683646048100446e-37, PT ;  /* 0x036000001100780b */ /* 0x000fce0003f2e200 */
[----:B------:R-:W-:-:S08]  /*1f70*/  DFMA R14, -R6, R12, R16 ;  /* 0x0000000c060e722b */ /* 0x000fd00000000110 */
[----:B0-----:R-:W-:-:S10]  /*1f80*/  DFMA R2, R22, R14, R12 ;  /* 0x0000000e1602722b */ /* 0x001fd4000000000c */
[----:B------:R-:W-:-:S05]  /*1f90*/  FFMA R4, RZ, R7, R3 ;  /* 0x00000007ff047223 */ /* 0x000fca0000000003 */
[----:B------:R-:W-:-:S13]  /*1fa0*/  FSETP.GT.AND P0, PT, |R4|, 1.469367938527859385e-39, PT ;  /* 0x001000000400780b */ /* 0x000fda0003f04200 */
[----:B------:R-:W-:Y:S05]  /*1fb0*/  @P0 BRA P1, `(.L_x_30) ;  /* 0x0000000000100947 */ /* 0x000fea0000800000 */
[----:B------:R-:W-:Y:S01]  /*1fc0*/  IMAD.MOV.U32 R14, RZ, RZ, R6 ;  /* 0x000000ffff0e7224 */ /* 0x000fe200078e0006 */
[----:B------:R-:W-:Y:S02]  /*1fd0*/  MOV R15, R7 ;  /* 0x00000007000f7202 */ /* 0x000fe40000000f00 */
[----:B------:R-:W-:-:S07]  /*1fe0*/  MOV R22, 0x2000 ;  /* 0x0000200000167802 */ /* 0x000fce0000000f00 */
[----:B------:R-:W-:Y:S05]  /*1ff0*/  CALL.REL.NOINC `($__internal_0_$__cuda_sm20_div_rn_f64_full) ;  /* 0x0000000000d87944 */ /* 0x000fea0003c00000 */
.L_x_30:
[----:B------:R-:W-:Y:S05]  /*2000*/  BSYNC.RECONVERGENT B0 ;  /* 0x0000000000007941 */ /* 0x000fea0003800200 */
.L_x_29:
        /* <DEDUP_REMOVED lines=20> */
[----:B------:R-:W-:Y:S01]  /*2150*/  MOV R22, 0x2180 ;  /* 0x0000218000167802 */ /* 0x000fe20000000f00 */
[----:B------:R-:W-:-:S07]  /*2160*/  IMAD.MOV.U32 R15, RZ, RZ, R7 ;  /* 0x000000ffff0f7224 */ /* 0x000fce00078e0007 */
[----:B------:R-:W-:Y:S05]  /*2170*/  CALL.REL.NOINC `($__internal_0_$__cuda_sm20_div_rn_f64_full) ;  /* 0x0000000000787944 */ /* 0x000fea0003c00000 */
.L_x_32:
[----:B------:R-:W-:Y:S05]  /*2180*/  BSYNC.RECONVERGENT B0 ;  /* 0x0000000000007941 */ /* 0x000fea0003800200 */
.L_x_31:
[----:B------:R-:W-:Y:S01]  /*2190*/  IADD3 R18, P0, PT, R9, R20, RZ ;  /* 0x0000001409127210 */ /* 0x000fe20007f1e0ff */
[----:B------:R0:W-:Y:S04]  /*21a0*/  STG.E.64 desc[UR8][R20.64], R2 ;  /* 0x0000000214007986 */ /* 0x0001e8000c101b08 */
[----:B------:R-:W-:-:S05]  /*21b0*/  IMAD.X R19, RZ, RZ, R21, P0 ;  /* 0x000000ffff137224 */ /* 0x000fca00000e0615 */
[----:B------:R-:W2:Y:S01]  /*21c0*/  LDG.E.64 R16, desc[UR8][R18.64] ;  /* 0x0000000812107981 */ /* 0x000ea2000c1e1b00 */
[----:B------:R-:W1:Y:S01]  /*21d0*/  MUFU.RCP64H R13, R7 ;  /* 0x00000007000d7308 */ /* 0x000e620000001800 */
[----:B------:R-:W-:Y:S01]  /*21e0*/  MOV R12, 0x1 ;  /* 0x00000001000c7802 */ /* 0x000fe20000000f00 */
        /* <DEDUP_REMOVED lines=17> */
.L_x_34:
[----:B------:R-:W-:Y:S05]  /*2300*/  BSYNC.RECONVERGENT B0 ;  /* 0x0000000000007941 */ /* 0x000fea0003800200 */
.L_x_33:
[----:B------:R3:W-:Y:S01]  /*2310*/  STG.E.64 desc[UR8][R18.64], R2 ;  /* 0x0000000212007986 */ /* 0x0007e2000c101b08 */
[----:B------:R-:W-:-:S05]  /*2320*/  IMAD R5, R0, 0x4, R5 ;  /* 0x0000000400057824 */ /* 0x000fca00078e0205 */
[----:B------:R-:W-:-:S13]  /*2330*/  ISETP.GE.AND P0, PT, R5, UR4, PT ;  /* 0x0000000405007c0c */ /* 0x000fda000bf06270 */
[----:B---3--:R-:W-:Y:S05]  /*2340*/  @!P0 BRA `(.L_x_35) ;  /* 0xfffffff8006c8947 */ /* 0x008fea000383ffff */
[----:B------:R-:W-:Y:S05]  /*2350*/  EXIT ;  /* 0x000000000000794d */ /* 0x000fea0003800000 */
        .weak           $__internal_0_$__cuda_sm20_div_rn_f64_full
        .type           $__internal_0_$__cuda_sm20_div_rn_f64_full,@function
        .size           $__internal_0_$__cuda_sm20_div_rn_f64_full,(.L_x_63 - $__internal_0_$__cuda_sm20_div_rn_f64_full)
$__internal_0_$__cuda_sm20_div_rn_f64_full:
[C---:B------:R-:W-:Y:S01]  /*2360*/  FSETP.GEU.AND P0, PT, |R15|.reuse, 1.469367938527859385e-39, PT ;  /* 0x001000000f00780b */ /* 0x040fe20003f0e200 */
[----:B------:R-:W-:Y:S01]  /*2370*/  IMAD.MOV.U32 R24, RZ, RZ, 0x1 ;  /* 0x00000001ff187424 */ /* 0x000fe200078e00ff */
[----:B------:R-:W-:Y:S01]  /*2380*/  LOP3.LUT R12, R15, 0x800fffff, RZ, 0xc0, !PT ;  /* 0x800fffff0f0c7812 */ /* 0x000fe200078ec0ff */
[----:B------:R-:W-:Y:S01]  /*2390*/  BSSY.RECONVERGENT B2, `(.L_x_36) ;  /* 0x0000055000027945 */ /* 0x000fe20003800200 */
[C---:B------:R-:W-:Y:S02]  /*23a0*/  FSETP.GEU.AND P3, PT, |R17|.reuse, 1.469367938527859385e-39, PT ;  /* 0x001000001100780b */ /* 0x040fe40003f6e200 */
[----:B------:R-:W-:Y:S01]  /*23b0*/  LOP3.LUT R13, R12, 0x3ff00000, RZ, 0xfc, !PT ;  /* 0x3ff000000c0d7812 */ /* 0x000fe200078efcff */
[----:B------:R-:W-:Y:S01]  /*23c0*/  IMAD.MOV.U32 R12, RZ, RZ, R14 ;  /* 0x000000ffff0c7224 */ /* 0x000fe200078e000e */
[----:B------:R-:W-:Y:S02]  /*23d0*/  LOP3.LUT R23, R17, 0x7ff00000, RZ, 0xc0, !PT ;  /* 0x7ff0000011177812 */ /* 0x000fe400078ec0ff */
[----:B------:R-:W-:-:S03]  /*23e0*/  LOP3.LUT R30, R15, 0x7ff00000, RZ, 0xc0, !PT ;  /* 0x7ff000000f1e7812 */ /* 0x000fc600078ec0ff */
[----:B------:R-:W-:Y:S01]  /*23f0*/  @!P0 DMUL R12, R14, 8.98846567431157953865e+307 ;  /* 0x7fe000000e0c8828 */ /* 0x000fe20000000000 */
[----:B------:R-:W-:-:S03]  /*2400*/  ISETP.GE.U32.AND P2, PT, R23, R30, PT ;  /* 0x0000001e1700720c */ /* 0x000fc60003f46070 */
[----:B------:R-:W-:Y:S01]  /*2410*/  @!P3 LOP3.LUT R26, R15, 0x7ff00000, RZ, 0xc0, !PT ;  /* 0x7ff000000f1ab812 */ /* 0x000fe200078ec0ff */
[----:B------:R-:W-:Y:S01]  /*2420*/  @!P3 IMAD.MOV.U32 R32, RZ, RZ, RZ ;  /* 0x000000ffff20b224 */ /* 0x000fe200078e00ff */
[----:B------:R-:W0:Y:S02]  /*2430*/  MUFU.RCP64H R25, R13 ;  /* 0x0000000d00197308 */ /* 0x000e240000001800 */
[----:B------:R-:W-:Y:S02]  /*2440*/  @!P3 ISETP.GE.U32.AND P4, PT, R23, R26, PT ;  /* 0x0000001a1700b20c */ /* 0x000fe40003f86070 */
[----:B------:R-:W-:-:S04]  /*2450*/  MOV R26, 0x1ca00000 ;  /* 0x1ca00000001a7802 */ /* 0x000fc80000000f00 */
[----:B------:R-:W-:-:S04]  /*2460*/  @!P3 SEL R27, R26, 0x63400000, !P4 ;  /* 0x634000001a1bb807 */ /* 0x000fc80006000000 */
[----:B------:R-:W-:-:S04]  /*2470*/  @!P3 LOP3.LUT R27, R27, 0x80000000, R17, 0xf8, !PT ;  /* 0x800000001b1bb812 */ /* 0x000fc800078ef811 */
[----:B------:R-:W-:Y:S01]  /*2480*/  @!P3 LOP3.LUT R33, R27, 0x100000, RZ, 0xfc, !PT ;  /* 0x001000001b21b812 */ /* 0x000fe200078efcff */
[----:B0-----:R-:W-:-:S08]  /*2490*/  DFMA R2, R24, -R12, 1 ;  /* 0x3ff000001802742b */ /* 0x001fd0000000080c */
[----:B------:R-:W-:-:S08]  /*24a0*/  DFMA R2, R2, R2, R2 ;  /* 0x000000020202722b */ /* 0x000fd00000000002 */
[----:B------:R-:W-:Y:S01]  /*24b0*/  DFMA R24, R24, R2, R24 ;  /* 0x000000021818722b */ /* 0x000fe20000000018 */
[----:B------:R-:W-:Y:S01]  /*24c0*/  SEL R3, R26, 0x63400000, !P2 ;  /* 0x634000001a037807 */ /* 0x000fe20005000000 */
[----:B------:R-:W-:-:S03]  /*24d0*/  IMAD.MOV.U32 R2, RZ, RZ, R16 ;  /* 0x000000ffff027224 */ /* 0x000fc600078e0010 */
[----:B------:R-:W-:-:S03]  /*24e0*/  LOP3.LUT R3, R3, 0x800fffff, R17, 0xf8, !PT ;  /* 0x800fffff03037812 */ /* 0x000fc600078ef811 */
[----:B------:R-:W-:-:S03]  /*24f0*/  DFMA R28, R24, -R12, 1 ;  /* 0x3ff00000181c742b */ /* 0x000fc6000000080c */
[----:B------:R-:W-:Y:S01]  /*2500*/  @!P3 DFMA R2, R2, 2, -R32 ;  /* 0x400000000202b82b */ /* 0x000fe20000000820 */
[----:B------:R-:W-:-:S04]  /*2510*/  IMAD.MOV.U32 R33, RZ, RZ, R23 ;  /* 0x000000ffff217224 */ /* 0x000fc800078e0017 */
[----:B------:R-:W-:Y:S01]  /*2520*/  DFMA R24, R24, R28, R24 ;  /* 0x0000001c1818722b */ /* 0x000fe20000000018 */
[----:B------:R-:W-:Y:S01]  /*2530*/  IMAD.MOV.U32 R32, RZ, RZ, R30 ;  /* 0x000000ffff207224 */ /* 0x000fe200078e001e */
[----:B------:R-:W-:-:S03]  /*2540*/  @!P0 LOP3.LUT R32, R13, 0x7ff00000, RZ, 0xc0, !PT ;  /* 0x7ff000000d208812 */ /* 0x000fc600078ec0ff */
[----:B------:R-:W-:Y:S02]  /*2550*/  @!P3 LOP3.LUT R33, R3, 0x7ff00000, RZ, 0xc0, !PT ;  /* 0x7ff000000321b812 */ /* 0x000fe400078ec0ff */
[----:B------:R-:W-:Y:S01]  /*2560*/  IADD3 R34, PT, PT, R32, -0x1, RZ ;  /* 0xffffffff20227810 */ /* 0x000fe20007ffe0ff */
[----:B------:R-:W-:Y:S02]  /*2570*/  DMUL R28, R24, R2 ;  /* 0x00000002181c7228 */ /* 0x000fe40000000000 */
[----:B------:R-:W-:-:S05]  /*2580*/  VIADD R27, R33, 0xffffffff ;  /* 0xffffffff211b7836 */ /* 0x000fca0000000000 */
[----:B------:R-:W-:Y:S01]  /*2590*/  ISETP.GT.U32.AND P0, PT, R27, 0x7feffffe, PT ;  /* 0x7feffffe1b00780c */ /* 0x000fe20003f04070 */
[----:B------:R-:W-:-:S03]  /*25a0*/  DFMA R30, R28, -R12, R2 ;  /* 0x8000000c1c1e722b */ /* 0x000fc60000000002 */
[----:B------:R-:W-:-:S05]  /*25b0*/  ISETP.GT.U32.OR P0, PT, R34, 0x7feffffe, P0 ;  /* 0x7feffffe2200780c */ /* 0x000fca0000704470 */
[----:B------:R-:W-:-:S08]  /*25c0*/  DFMA R24, R24, R30, R28 ;  /* 0x0000001e1818722b */ /* 0x000fd0000000001c */
[----:B------:R-:W-:Y:S05]  /*25d0*/  @P0 BRA `(.L_x_37) ;  /* 0x00000000006c0947 */ /* 0x000fea0003800000 */
[----:B------:R-:W-:-:S04]  /*25e0*/  LOP3.LUT R28, R15, 0x7ff00000, RZ, 0xc0, !PT ;  /* 0x7ff000000f1c7812 */ /* 0x000fc800078ec0ff */
[CC--:B------:R-:W-:Y:S02]  /*25f0*/  VIADDMNMX R16, R23.reuse, -R28.reuse, 0xb9600000, !PT ;  /* 0xb960000017107446 */ /* 0x0c0fe4000780091c */
[----:B------:R-:W-:Y:S02]  /*2600*/  ISETP.GE.U32.AND P0, PT, R23, R28, PT ;  /* 0x0000001c1700720c */ /* 0x000fe40003f06070 */
[----:B------:R-:W-:Y:S02]  /*2610*/  VIMNMX R16, PT, PT, R16, 0x46a00000, PT ;  /* 0x46a0000010107848 */ /* 0x000fe40003fe0100 */
[----:B------:R-:W-:-:S05]  /*2620*/  SEL R23, R26, 0x63400000, !P0 ;  /* 0x634000001a177807 */ /* 0x000fca0004000000 */
[----:B------:R-:W-:Y:S02]  /*2630*/  IMAD.IADD R23, R16, 0x1, -R23 ;  /* 0x0000000110177824 */ /* 0x000fe400078e0a17 */
[----:B------:R-:W-:Y:S02]  /*2640*/  IMAD.MOV.U32 R16, RZ, RZ, RZ ;  /* 0x000000ffff107224 */ /* 0x000fe400078e00ff */
[----:B------:R-:W-:-:S06]  /*2650*/  VIADD R17, R23, 0x7fe00000 ;  /* 0x7fe0000017117836 */ /* 0x000fcc0000000000 */
[----:B------:R-:W-:-:S10]  /*2660*/  DMUL R26, R24, R16 ;  /* 0x00000010181a7228 */ /* 0x000fd40000000000 */
[----:B------:R-:W-:-:S13]  /*2670*/  FSETP.GTU.AND P0, PT, |R27|, 1.469367938527859385e-39, PT ;  /* 0x001000001b00780b */ /* 0x000fda0003f0c200 */
[----:B------:R-:W-:Y:S05]  /*2680*/  @P0 BRA `(.L_x_38) ;  /* 0x0000000000940947 */ /* 0x000fea0003800000 */
[----:B------:R-:W-:Y:S01]  /*2690*/  DFMA R2, R24, -R12, R2 ;  /* 0x8000000c1802722b */ /* 0x000fe20000000002 */
[----:B------:R-:W-:-:S09]  /*26a0*/  IMAD.MOV.U32 R16, RZ, RZ, RZ ;  /* 0x000000ffff107224 */ /* 0x000fd200078e00ff */
[C---:B------:R-:W-:Y:S02]  /*26b0*/  FSETP.NEU.AND P0, PT, R3.reuse, RZ, PT ;  /* 0x000000ff0300720b */ /* 0x040fe40003f0d000 */
[----:B------:R-:W-:-:S04]  /*26c0*/  LOP3.LUT R15, R3, 0x80000000, R15, 0x48, !PT ;  /* 0x80000000030f7812 */ /* 0x000fc800078e480f */
[----:B------:R-:W-:-:S07]  /*26d0*/  LOP3.LUT R17, R15, R17, RZ, 0xfc, !PT ;  /* 0x000000110f117212 */ /* 0x000fce00078efcff */
[----:B------:R-:W-:Y:S05]  /*26e0*/  @!P0 BRA `(.L_x_38) ;  /* 0x00000000007c8947 */ /* 0x000fea0003800000 */
[----:B------:R-:W-:Y:S01]  /*26f0*/  IMAD.MOV R3, RZ, RZ, -R23 ;  /* 0x000000ffff037224 */ /* 0x000fe200078e0a17 */
[----:B------:R-:W-:Y:S01]  /*2700*/  MOV R2, RZ ;  /* 0x000000ff00027202 */ /* 0x000fe20000000f00 */
[----:B------:R-:W-:-:S05]  /*2710*/  DMUL.RP R16, R24, R16 ;  /* 0x0000001018107228 */ /* 0x000fca0000008000 */
[----:B------:R-:W-:-:S05]  /*2720*/  DFMA R2, R26, -R2, R24 ;  /* 0x800000021a02722b */ /* 0x000fca0000000018 */
[----:B------:R-:W-:Y:S02]  /*2730*/  LOP3.LUT R15, R17, R15, RZ, 0x3c, !PT ;  /* 0x0000000f110f7212 */ /* 0x000fe400078e3cff */
[----:B------:R-:W-:-:S04]  /*2740*/  IADD3 R2, PT, PT, -R23, -0x43300000, RZ ;  /* 0xbcd0000017027810 */ /* 0x000fc80007ffe1ff */
[----:B------:R-:W-:-:S04]  /*2750*/  FSETP.NEU.AND P0, PT, |R3|, R2, PT ;  /* 0x000000020300720b */ /* 0x000fc80003f0d200 */
[----:B------:R-:W-:Y:S02]  /*2760*/  FSEL R26, R16, R26, !P0 ;  /* 0x0000001a101a7208 */ /* 0x000fe40004000000 */
[----:B------:R-:W-:Y:S01]  /*2770*/  FSEL R27, R15, R27, !P0 ;  /* 0x0000001b0f1b7208 */ /* 0x000fe20004000000 */
[----:B------:R-:W-:Y:S06]  /*2780*/  BRA `(.L_x_38) ;  /* 0x0000000000547947 */ /* 0x000fec0003800000 */
.L_x_37:
[----:B------:R-:W-:-:S14]  /*2790*/  DSETP.NAN.AND P0, PT, R16, R16, PT ;  /* 0x000000101000722a */ /* 0x000fdc0003f08000 */
[----:B------:R-:W-:Y:S05]  /*27a0*/  @P0 BRA `(.L_x_39) ;  /* 0x0000000000440947 */ /* 0x000fea0003800000 */
[----:B------:R-:W-:-:S14]  /*27b0*/  DSETP.NAN.AND P0, PT, R14, R14, PT ;  /* 0x0000000e0e00722a */ /* 0x000fdc0003f08000 */
[----:B------:R-:W-:Y:S05]  /*27c0*/  @P0 BRA `(.L_x_40) ;  /* 0x0000000000300947 */ /* 0x000fea0003800000 */
[----:B------:R-:W-:Y:S01]  /*27d0*/  ISETP.NE.AND P0, PT, R33, R32, PT ;  /* 0x000000202100720c */ /* 0x000fe20003f05270 */
[----:B------:R-:W-:Y:S02]  /*27e0*/  IMAD.MOV.U32 R26, RZ, RZ, 0x0 ;  /* 0x00000000ff1a7424 */ /* 0x000fe400078e00ff */
[----:B------:R-:W-:-:S10]  /*27f0*/  IMAD.MOV.U32 R27, RZ, RZ, -0x80000 ;  /* 0xfff80000ff1b7424 */ /* 0x000fd400078e00ff */
[----:B------:R-:W-:Y:S05]  /*2800*/  @!P0 BRA `(.L_x_38) ;  /* 0x0000000000348947 */ /* 0x000fea0003800000 */
[----:B------:R-:W-:Y:S02]  /*2810*/  ISETP.NE.AND P0, PT, R33, 0x7ff00000, PT ;  /* 0x7ff000002100780c */ /* 0x000fe40003f05270 */
[----:B------:R-:W-:Y:S02]  /*2820*/  LOP3.LUT R27, R17, 0x80000000, R15, 0x48, !PT ;  /* 0x80000000111b7812 */ /* 0x000fe400078e480f */
[----:B------:R-:W-:-:S13]  /*2830*/  ISETP.EQ.OR P0, PT, R32, RZ, !P0 ;  /* 0x000000ff2000720c */ /* 0x000fda0004702670 */
[----:B------:R-:W-:Y:S01]  /*2840*/  @P0 LOP3.LUT R2, R27, 0x7ff00000, RZ, 0xfc, !PT ;  /* 0x7ff000001b020812 */ /* 0x000fe200078efcff */
[----:B------:R-:W-:Y:S02]  /*2850*/  @!P0 IMAD.MOV.U32 R26, RZ, RZ, RZ ;  /* 0x000000ffff1a8224 */ /* 0x000fe400078e00ff */
[----:B------:R-:W-:Y:S02]  /*2860*/  @P0 IMAD.MOV.U32 R26, RZ, RZ, RZ ;  /* 0x000000ffff1a0224 */ /* 0x000fe400078e00ff */
[----:B------:R-:W-:Y:S01]  /*2870*/  @P0 IMAD.MOV.U32 R27, RZ, RZ, R2 ;  /* 0x000000ffff1b0224 */ /* 0x000fe200078e0002 */
[----:B------:R-:W-:Y:S06]  /*2880*/  BRA `(.L_x_38) ;  /* 0x0000000000147947 */ /* 0x000fec0003800000 */
.L_x_40:
[----:B------:R-:W-:Y:S02]  /*2890*/  LOP3.LUT R27, R15, 0x80000, RZ, 0xfc, !PT ;  /* 0x000800000f1b7812 */ /* 0x000fe400078efcff */
[----:B------:R-:W-:Y:S01]  /*28a0*/  MOV R26, R14 ;  /* 0x0000000e001a7202 */ /* 0x000fe20000000f00 */
[----:B------:R-:W-:Y:S06]  /*28b0*/  BRA `(.L_x_38) ;  /* 0x0000000000087947 */ /* 0x000fec0003800000 */
.L_x_39:
[----:B------:R-:W-:Y:S01]  /*28c0*/  LOP3.LUT R27, R17, 0x80000, RZ, 0xfc, !PT ;  /* 0x00080000111b7812 */ /* 0x000fe200078efcff */
[----:B------:R-:W-:-:S07]  /*28d0*/  IMAD.MOV.U32 R26, RZ, RZ, R16 ;  /* 0x000000ffff1a7224 */ /* 0x000fce00078e0010 */
.L_x_38:
[----:B------:R-:W-:Y:S05]  /*28e0*/  BSYNC.RECONVERGENT B2 ;  /* 0x0000000000027941 */ /* 0x000fea0003800200 */
.L_x_36:
[----:B------:R-:W-:Y:S02]  /*28f0*/  IMAD.MOV.U32 R23, RZ, RZ, 0x0 ;  /* 0x00000000ff177424 */ /* 0x000fe400078e00ff */
[----:B------:R-:W-:Y:S02]  /*2900*/  IMAD.MOV.U32 R2, RZ, RZ, R26 ;  /* 0x000000ffff027224 */ /* 0x000fe400078e001a */
[----:B------:R-:W-:Y:S01]  /*2910*/  IMAD.MOV.U32 R3, RZ, RZ, R27 ;  /* 0x000000ffff037224 */ /* 0x000fe200078e001b */
[----:B------:R-:W-:Y:S06]  /*2920*/  RET.REL.NODEC R22 `(softmax_forward) ;  /* 0xffffffd416b47950 */ /* 0x000fec0003c3ffff */
.L_x_41:
        /* <DEDUP_REMOVED lines=13> */
.L_x_63:


//--------------------- .text.leaky_relu_backward --------------------------
	.section	.text.leaky_relu_backward,"ax",@progbits
	.align	128
        .global         leaky_relu_backward
        .type           leaky_relu_backward,@function
        .size           leaky_relu_backward,(.L_x_67 - leaky_relu_backward)
        .other          leaky_relu_backward,@"STO_CUDA_ENTRY STV_DEFAULT"
leaky_relu_backward:
.text.leaky_relu_backward:
[----:B------:R-:W-:Y:S01]  /*0000*/  LDC R1, c[0x0][0x37c] ;  /* 0x0000df00ff017b82 */ /* 0x000fe20000000800 */
[----:B------:R-:W0:Y:S07]  /*0010*/  S2R R0, SR_TID.X ;  /* 0x0000000000007919 */ /* 0x000e2e0000002100 */
[----:B------:R-:W0:Y:S01]  /*0020*/  S2UR UR4, SR_CTAID.X ;  /* 0x00000000000479c3 */ /* 0x000e220000002500 */
[----:B------:R-:W1:Y:S07]  /*0030*/  LDCU UR5, c[0x0][0x3a0] ;  /* 0x00007400ff0577ac */ /* 0x000e6e0008000800 */
[----:B------:R-:W0:Y:S02]  /*0040*/  LDC R13, c[0x0][0x360] ;  /* 0x0000d800ff0d7b82 */ /* 0x000e240000000800 */
[----:B0-----:R-:W-:-:S05]  /*0050*/  IMAD R13, R13, UR4, R0 ;  /* 0x000000040d0d7c24 */ /* 0x001fca000f8e0200 */
[----:B-1----:R-:W-:-:S13]  /*0060*/  ISETP.GE.AND P0, PT, R13, UR5, PT ;  /* 0x000000050d007c0c */ /* 0x002fda000bf06270 */
[----:B------:R-:W-:Y:S05]  /*0070*/  @P0 EXIT ;  /* 0x000000000000094d */ /* 0x000fea0003800000 */
[----:B------:R-:W0:Y:S01]  /*0080*/  LDC.64 R2, c[0x0][0x380] ;  /* 0x0000e000ff027b82 */ /* 0x000e220000000a00 */
[----:B------:R-:W1:Y:S07]  /*0090*/  LDCU.64 UR4, c[0x0][0x358] ;  /* 0x00006b00ff0477ac */ /* 0x000e6e0008000a00 */
[----:B------:R-:W2:Y:S08]  /*00a0*/  LDC.64 R4, c[0x0][0x388] ;  /* 0x0000e200ff047b82 */ /* 0x000eb00000000a00 */
[----:B------:R-:W3:Y:S01]  /*00b0*/  LDC.64 R10, c[0x0][0x390] ;  /* 0x0000e400ff0a7b82 */ /* 0x000ee20000000a00 */
[----:B0-----:R-:W-:-:S06]  /*00c0*/  IMAD.WIDE R2, R13, 0x8, R2 ;  /* 0x000000080d027825 */ /* 0x001fcc00078e0202 */
[----:B-1----:R-:W4:Y:S01]  /*00d0*/  LDG.E.64 R2, desc[UR4][R2.64] ;  /* 0x0000000402027981 */ /* 0x002f22000c1e1b00 */
[----:B--2---:R-:W-:-:S05]  /*00e0*/  IMAD.WIDE R4, R13, 0x8, R4 ;  /* 0x000000080d047825 */ /* 0x004fca00078e0204 */
[----:B------:R-:W2:Y:S01]  /*00f0*/  LDG.E.64 R6, desc[UR4][R4.64] ;  /* 0x0000000404067981 */ /* 0x000ea2000c1e1b00 */
[----:B----4-:R-:W-:-:S14]  /*0100*/  DSETP.GT.AND P0, PT, R2, RZ, PT ;  /* 0x000000ff0200722a */ /* 0x010fdc0003f04000 */
[----:B------:R-:W2:Y:S02]  /*0110*/  @!P0 LDC.64 R8, c[0x0][0x398] ;  /* 0x0000e600ff088b82 */ /* 0x000ea40000000a00 */
[----:B--2---:R-:W-:Y:S01]  /*0120*/  @!P0 DMUL R6, R6, R8 ;  /* 0x0000000806068228 */ /* 0x004fe20000000000 */
[----:B---3--:R-:W-:-:S06]  /*0130*/  IMAD.WIDE R8, R13, 0x8, R10 ;  /* 0x000000080d087825 */ /* 0x008fcc00078e020a */
[----:B------:R-:W-:Y:S01]  /*0140*/  STG.E.64 desc[UR4][R8.64], R6 ;  /* 0x0000000608007986 */ /* 0x000fe2000c101b04 */
[----:B------:R-:W-:Y:S05]  /*0150*/  EXIT ;  /* 0x000000000000794d */ /* 0x000fea0003800000 */
.L_x_42:
        /* <DEDUP_REMOVED lines=10> */
.L_x_67:


//--------------------- .text.leaky_relu_forward  --------------------------
	.section	.text.leaky_relu_forward,"ax",@progbits
	.align	128
        .global         leaky_relu_forward
        .type           leaky_relu_forward,@function
        .size           leaky_relu_forward,(.L_x_68 - leaky_relu_forward)
        .other          leaky_relu_forward,@"STO_CUDA_ENTRY STV_DEFAULT"
leaky_relu_forward:
.text.leaky_relu_forward:
        /* <DEDUP_REMOVED lines=9> */
[----:B------:R-:W1:Y:S01]  /*0090*/  LDCU.64 UR4, c[0x0][0x358] ;  /* 0x00006b00ff0477ac */ /* 0x000e620008000a00 */
[----:B------:R-:W2:Y:S06]  /*00a0*/  LDCU.64 UR6, c[0x0][0x390] ;  /* 0x00007200ff0677ac */ /* 0x000eac0008000a00 */
[----:B------:R-:W3:Y:S01]  /*00b0*/  LDC.64 R8, c[0x0][0x388] ;  /* 0x0000e200ff087b82 */ /* 0x000ee20000000a00 */
[----:B0-----:R-:W-:-:S06]  /*00c0*/  IMAD.WIDE R2, R11, 0x8, R2 ;  /* 0x000000080b027825 */ /* 0x001fcc00078e0202 */
[----:B-1----:R-:W2:Y:S02]  /*00d0*/  LDG.E.64 R2, desc[UR4][R2.64] ;  /* 0x0000000402027981 */ /* 0x002ea4000c1e1b00 */
[C---:B--2---:R-:W-:Y:S02]  /*00e0*/  DMUL R4, R2.reuse, UR6 ;  /* 0x0000000602047c28 */ /* 0x044fe40008000000 */
[----:B------:R-:W-:-:S08]  /*00f0*/  DSETP.GT.AND P0, PT, R2, RZ, PT ;  /* 0x000000ff0200722a */ /* 0x000fd00003f04000 */
[----:B------:R-:W-:Y:S02]  /*0100*/  FSEL R6, R2, R4, P0 ;  /* 0x0000000402067208 */ /* 0x000fe40000000000 */
[----:B------:R-:W-:Y:S01]  /*0110*/  FSEL R7, R3, R5, P0 ;  /* 0x0000000503077208 */ /* 0x000fe20000000000 */
[----:B---3--:R-:W-:-:S05]  /*0120*/  IMAD.WIDE R4, R11, 0x8, R8 ;  /* 0x000000080b047825 */ /* 0x008fca00078e0208 */
[----:B------:R-:W-:Y:S01]  /*0130*/  STG.E.64 desc[UR4][R4.64], R6 ;  /* 0x0000000604007986 */ /* 0x000fe2000c101b04 */
[----:B------:R-:W-:Y:S05]  /*0140*/  EXIT ;  /* 0x000000000000794d */ /* 0x000fea0003800000 */
.L_x_43:
        /* <DEDUP_REMOVED lines=11> */
.L_x_68:


//--------------------- .text.tanh_backward       --------------------------
	.section	.text.tanh_backward,"ax",@progbits
	.align	128
        .global         tanh_backward
        .type           tanh_backward,@function
        .size           tanh_backward,(.L_x_69 - tanh_backward)
        .other          tanh_backward,@"STO_CUDA_ENTRY STV_DEFAULT"
tanh_backward:
.text.tanh_backward:
        /* <DEDUP_REMOVED lines=15> */
[----:B------:R-:W2:Y:S01]  /*00f0*/  LDG.E.64 R4, desc[UR4][R4.64] ;  /* 0x0000000404047981 */ /* 0x000ea2000c1e1b00 */
[----:B---3--:R-:W-:Y:S01]  /*0100*/  IMAD.WIDE R8, R11, 0x8, R8 ;  /* 0x000000080b087825 */ /* 0x008fe200078e0208 */
[----:B----4-:R-:W-:-:S08]  /*0110*/  DFMA R6, -R2, R2, 1 ;  /* 0x3ff000000206742b */ /* 0x010fd00000000102 */
[----:B--2---:R-:W-:-:S07]  /*0120*/  DMUL R6, R4, R6 ;  /* 0x0000000604067228 */ /* 0x004fce0000000000 */
[----:B------:R-:W-:Y:S01]  /*0130*/  STG.E.64 desc[UR4][R8.64], R6 ;  /* 0x0000000608007986 */ /* 0x000fe2000c101b04 */
[----:B------:R-:W-:Y:S05]  /*0140*/  EXIT ;  /* 0x000000000000794d */ /* 0x000fea0003800000 */
.L_x_44:
        /* <DEDUP_REMOVED lines=11> */
.L_x_69:


//--------------------- .text.tanh_forward        --------------------------
	.section	.text.tanh_forward,"ax",@progbits
	.align	128
        .global         tanh_forward
        .type           tanh_forward,@function
        .size           tanh_forward,(.L_x_70 - tanh_forward)
        .other          tanh_forward,@"STO_CUDA_ENTRY STV_DEFAULT"
tanh_forward:
.text.tanh_forward:
        /* <DEDUP_REMOVED lines=10> */
[----:B0-----:R-:W-:-:S06]  /*00a0*/  IMAD.WIDE R2, R0, 0x8, R2 ;  /* 0x0000000800027825 */ /* 0x001fcc00078e0202 */
[----:B-1----:R-:W2:Y:S01]  /*00b0*/  LDG.E.64 R2, desc[UR4][R2.64] ;  /* 0x0000000402027981 */ /* 0x002ea2000c1e1b00 */
[----:B------:R-:W-:Y:S01]  /*00c0*/  UMOV UR6, 0x24dd2f1a ;  /* 0x24dd2f1a00067882 */ /* 0x000fe20000000000 */
[----:B------:R-:W-:Y:S01]  /*00d0*/  UMOV UR7, 0x3fe4f922 ;  /* 0x3fe4f92200077882 */ /* 0x000fe20000000000 */
[----:B------:R-:W-:Y:S01]  /*00e0*/  BSSY.RECONVERGENT B0, `(.L_x_45) ;  /* 0x0000061000007945 */ /* 0x000fe20003800200 */
[----:B--2---:R-:W-:Y:S01]  /*00f0*/  LOP3.LUT R5, R3, 0x7fffffff, RZ, 0xc0, !PT ;  /* 0x7fffffff03057812 */ /* 0x004fe200078ec0ff */
[----:B------:R-:W-:-:S06]  /*0100*/  IMAD.MOV.U32 R4, RZ, RZ, R2 ;  /* 0x000000ffff047224 */ /* 0x000fcc00078e0002 */
[----:B------:R-:W-:-:S14]  /*0110*/  DSETP.GE.AND P0, PT, R4, UR6, PT ;  /* 0x0000000604007e2a */ /* 0x000fdc000bf06000 */
[----:B------:R-:W-:Y:S05]  /*0120*/  @!P0 BRA `(.L_x_46) ;  /* 0x0000000000e48947 */ /* 0x000fea0003800000 */
[----:B------:R-:W-:Y:S01]  /*0130*/  DADD R8, R4, R4 ;  /* 0x0000000004087229 */ /* 0x000fe20000000004 */
[----:B------:R-:W-:Y:S01]  /*0140*/  UMOV UR6, 0xfefa39ef ;  /* 0xfefa39ef00067882 */ /* 0x000fe20000000000 */
[----:B------:R-:W-:Y:S01]  /*0150*/  UMOV UR7, 0x3fe62e42 ;  /* 0x3fe62e4200077882 */ /* 0x000fe20000000000 */
[----:B------:R-:W-:Y:S01]  /*0160*/  IMAD.MOV.U32 R10, RZ, RZ, -0x7649667 ;  /* 0xf89b6999ff0a7424 */ /* 0x000fe200078e00ff */
[----:B------:R-:W-:Y:S02]  /*0170*/  MOV R11, 0x3e928a27 ;  /* 0x3e928a27000b7802 */ /* 0x000fe40000000f00 */
[----:B------:R-:W0:Y:S01]  /*0180*/  F2F.F32.F64 R2, R8 ;  /* 0x0000000800027310 */ /* 0x000e220000301000 */
[----:B------:R-:W-:Y:S01]  /*0190*/  ISETP.GT.U32.AND P0, PT, R5, 0x40330fc1, PT ;  /* 0x40330fc10500780c */ /* 0x000fe20003f04070 */
[----:B0-----:R-:W-:-:S06]  /*01a0*/  FMUL R2, R2, 1.4426950216293334961 ;  /* 0x3fb8aa3b02027820 */ /* 0x001fcc0000400000 */
[----:B------:R-:W0:Y:S08]  /*01b0*/  FRND R2, R2 ;  /* 0x0000000200027307 */ /* 0x000e300000201000 */
[----:B0-----:R0:W1:Y:S08]  /*01c0*/  F2F.F64.F32 R6, R2 ;  /* 0x0000000200067310 */ /* 0x0010700000201800 */
[----:B0-----:R-:W0:Y:S01]  /*01d0*/  MUFU.EX2 R2, R2 ;  /* 0x0000000200027308 */ /* 0x001e220000000800 */
[----:B-1----:R-:W-:Y:S01]  /*01e0*/  DFMA R6, R6, -UR6, R8 ;  /* 0x8000000606067c2b */ /* 0x002fe20008000008 */
[----:B------:R-:W-:Y:S01]  /*01f0*/  UMOV UR6, 0xa4741b81 ;  /* 0xa4741b8100067882 */ /* 0x000fe20000000000 */
[----:B------:R-:W-:-:S06]  /*0200*/  UMOV UR7, 0x3e5ae904 ;  /* 0x3e5ae90400077882 */ /* 0x000fcc0000000000 */
[C---:B------:R-:W-:Y:S01]  /*0210*/  DFMA R10, R6.reuse, UR6, R10 ;  /* 0x00000006060a7c2b */ /* 0x040fe2000800000a */
[----:B------:R-:W-:Y:S01]  /*0220*/  UMOV UR6, 0x15ff7e07 ;  /* 0x15ff7e0700067882 */ /* 0x000fe20000000000 */
[----:B------:R-:W-:Y:S01]  /*0230*/  UMOV UR7, 0x3ec71de7 ;  /* 0x3ec71de700077882 */ /* 0x000fe20000000000 */
[----:B0-----:R-:W0:Y:S05]  /*0240*/  F2F.F64.F32 R8, R2 ;  /* 0x0000000200087310 */ /* 0x001e2a0000201800 */
[----:B------:R-:W-:Y:S01]  /*0250*/  DFMA R10, R6, R10, UR6 ;  /* 0x00000006060a7e2b */ /* 0x000fe2000800000a */
[----:B------:R-:W-:Y:S01]  /*0260*/  UMOV UR6, 0x6b0ac45a ;  /* 0x6b0ac45a00067882 */ /* 0x000fe20000000000 */
[----:B------:R-:W-:-:S06]  /*0270*/  UMOV UR7, 0x3efa019a ;  /* 0x3efa019a00077882 */ /* 0x000fcc0000000000 */
[----:B------:R-:W-:Y:S01]  /*0280*/  DFMA R10, R6, R10, UR6 ;  /* 0x00000006060a7e2b */ /* 0x000fe2000800000a */
[----:B------:R-:W-:Y:S01]  /*0290*/  UMOV UR6, 0x17eed94f ;  /* 0x17eed94f00067882 */ /* 0x000fe20000000000 */
[----:B------:R-:W-:Y:S01]  /*02a0*/  UMOV UR7, 0x3f2a01a0 ;  /* 0x3f2a01a000077882 */ /* 0x000fe20000000000 */
[----:B0-----:R-:W-:-:S05]  /*02b0*/  DADD R12, -R8, 1 ;  /* 0x3ff00000080c7429 */ /* 0x001fca0000000100 */
        /* <DEDUP_REMOVED lines=16> */
[----:B------:R-:W-:-:S08]  /*03c0*/  DMUL R10, R6, R10 ;  /* 0x0000000a060a7228 */ /* 0x000fd00000000000 */
[----:B------:R-:W-:Y:S01]  /*03d0*/  DFMA R10, R6, R10, R6 ;  /* 0x0000000a060a722b */ /* 0x000fe20000000006 */
[----:B------:R-:W-:-:S07]  /*03e0*/  IMAD.MOV.U32 R6, RZ, RZ, RZ ;  /* 0x000000ffff067224 */ /* 0x000fce00078e00ff */
[----:B------:R-:W-:-:S08]  /*03f0*/  DFMA R10, -R10, R8, R12 ;  /* 0x000000080a0a722b */ /* 0x000fd0000000010c */
[----:B------:R-:W-:-:S06]  /*0400*/  DADD R10, -R10, 2 ;  /* 0x400000000a0a7429 */ /* 0x000fcc0000000100 */
[----:B------:R-:W0:Y:S02]  /*0410*/  MUFU.RCP64H R7, R11 ;  /* 0x0000000b00077308 */ /* 0x000e240000001800 */
[----:B0-----:R-:W-:-:S08]  /*0420*/  DFMA R8, -R10, R6, 1 ;  /* 0x3ff000000a08742b */ /* 0x001fd00000000106 */
[----:B------:R-:W-:-:S08]  /*0430*/  DFMA R8, R8, R8, R8 ;  /* 0x000000080808722b */ /* 0x000fd00000000008 */
[----:B------:R-:W-:Y:S01]  /*0440*/  DFMA R8, R6, R8, R6 ;  /* 0x000000080608722b */ /* 0x000fe20000000006 */
[----:B------:R-:W-:Y:S01]  /*0450*/  MOV R6, 0x0 ;  /* 0x0000000000067802 */ /* 0x000fe20000000f00 */
[----:B------:R-:W-:-:S06]  /*0460*/  IMAD.MOV.U32 R7, RZ, RZ, 0x40000000 ;  /* 0x40000000ff077424 */ /* 0x000fcc00078e00ff */
[----:B------:R-:W-:-:S10]  /*0470*/  DFMA R8, R8, -R6, 1 ;  /* 0x3ff000000808742b */ /* 0x000fd40000000806 */
[----:B------:R-:W-:Y:S02]  /*0480*/  FSEL R5, R9, 1.875, !P0 ;  /* 0x3ff0000009057808 */ /* 0x000fe40004000000 */
[----:B------:R-:W-:Y:S02]  /*0490*/  FSEL R2, R8, RZ, !P0 ;  /* 0x000000ff08027208 */ /* 0x000fe40004000000 */
[----:B------:R-:W-:Y:S01]  /*04a0*/  LOP3.LUT R3, R5, 0x80000000, R3, 0xb8, !PT ;  /* 0x8000000005037812 */ /* 0x000fe200078eb803 */
[----:B------:R-:W-:Y:S06]  /*04b0*/  BRA `(.L_x_47) ;  /* 0x00000000008c7947 */ /* 0x000fec0003800000 */
.L_x_46:
[----:B------:R-:W-:Y:S01]  /*04c0*/  DMUL R4, R2, R2 ;  /* 0x0000000202047228 */ /* 0x000fe20000000000 */
[----:B------:R-:W-:Y:S01]  /*04d0*/  MOV R6, 0x420afc3d ;  /* 0x420afc3d00067802 */ /* 0x000fe20000000f00 */
[----:B------:R-:W-:Y:S01]  /*04e0*/  IMAD.MOV.U32 R7, RZ, RZ, 0x3f14359f ;  /* 0x3f14359fff077424 */ /* 0x000fe200078e00ff */
[----:B------:R-:W-:Y:S01]  /*04f0*/  UMOV UR6, 0xe2f5e964 ;  /* 0xe2f5e96400067882 */ /* 0x000fe20000000000 */
[----:B------:R-:W-:-:S04]  /*0500*/  UMOV UR7, 0x3ef0bc46 ;  /* 0x3ef0bc4600077882 */ /* 0x000fc80000000000 */
[----:B------:R-:W-:Y:S01]  /*0510*/  DFMA R6, R4, -UR6, R6 ;  /* 0x8000000604067c2b */ /* 0x000fe20008000006 */
[----:B------:R-:W-:Y:S01]  /*0520*/  UMOV UR6, 0x728c5d84 ;  /* 0x728c5d8400067882 */ /* 0x000fe20000000000 */
[----:B------:R-:W-:-:S06]  /*0530*/  UMOV UR7, 0x3f2df9f0 ;  /* 0x3f2df9f000077882 */ /* 0x000fcc0000000000 */
[----:B------:R-:W-:Y:S01]  /*0540*/  DFMA R6, R4, R6, -UR6 ;  /* 0x8000000604067e2b */ /* 0x000fe20008000006 */
[----:B------:R-:W-:Y:S01]  /*0550*/  UMOV UR6, 0xcec4f033 ;  /* 0xcec4f03300067882 */ /* 0x000fe20000000000 */
[----:B------:R-:W-:-:S06]  /*0560*/  UMOV UR7, 0x3f4337d1 ;  /* 0x3f4337d100077882 */ /* 0x000fcc0000000000 */
[----:B------:R-:W-:Y:S01]  /*0570*/  DFMA R6, R4, R6, UR6 ;  /* 0x0000000604067e2b */ /* 0x000fe20008000006 */
        /* <DEDUP_REMOVED lines=20> */
[----:B------:R-:W-:-:S08]  /*06c0*/  DFMA R6, R4, R6, -UR6 ;  /* 0x8000000604067e2b */ /* 0x000fd00008000006 */
[----:B------:R-:W-:-:S08]  /*06d0*/  DFMA R6, R4, R6, RZ ;  /* 0x000000060406722b */ /* 0x000fd000000000ff */
[----:B------:R-:W-:-:S11]  /*06e0*/  DFMA R2, R2, R6, R2 ;  /* 0x000000060202722b */ /* 0x000fd60000000002 */
.L_x_47:
[----:B------:R-:W-:Y:S05]  /*06f0*/  BSYNC.RECONVERGENT B0 ;  /* 0x0000000000007941 */ /* 0x000fea0003800200 */
.L_x_45:
[----:B------:R-:W0:Y:S02]  /*0700*/  LDC.64 R4, c[0x0][0x388] ;  /* 0x0000e200ff047b82 */ /* 0x000e240000000a00 */
[----:B0-----:R-:W-:-:S05]  /*0710*/  IMAD.WIDE R4, R0, 0x8, R4 ;  /* 0x0000000800047825 */ /* 0x001fca00078e0204 */
[----:B------:R-:W-:Y:S01]  /*0720*/  STG.E.64 desc[UR4][R4.64], R2 ;  /* 0x0000000204007986 */ /* 0x000fe2000c101b04 */
[----:B------:R-:W-:Y:S05]  /*0730*/  EXIT ;  /* 0x000000000000794d */ /* 0x000fea0003800000 */
.L_x_48:
        /* <DEDUP_REMOVED lines=12> */
.L_x_70:


//--------------------- .text.sigmoid_backward    --------------------------
	.section	.text.sigmoid_backward,"ax",@progbits
	.align	128
        .global         sigmoid_backward
        .type           sigmoid_backward,@function
        .size           sigmoid_backward,(.L_x_71 - sigmoid_backward)
        .other          sigmoid_backward,@"STO_CUDA_ENTRY STV_DEFAULT"
sigmoid_backward:
.text.sigmoid_backward:
        /* <DEDUP_REMOVED lines=16> */
[C---:B----4-:R-:W-:Y:S02]  /*0100*/  DADD R8, -R2.reuse, 1 ;  /* 0x3ff0000002087429 */ /* 0x050fe40000000100 */
[----:B--2---:R-:W-:-:S08]  /*0110*/  DMUL R6, R2, R4 ;  /* 0x0000000402067228 */ /* 0x004fd00000000000 */
[----:B------:R-:W-:Y:S01]  /*0120*/  DMUL R6, R6, R8 ;  /* 0x0000000806067228 */ /* 0x000fe20000000000 */
[----:B---3--:R-:W-:-:S06]  /*0130*/  IMAD.WIDE R8, R13, 0x8, R10 ;  /* 0x000000080d087825 */ /* 0x008fcc00078e020a */
[----:B------:R-:W-:Y:S01]  /*0140*/  STG.E.64 desc[UR4][R8.64], R6 ;  /* 0x0000000608007986 */ /* 0x000fe2000c101b04 */
[----:B------:R-:W-:Y:S05]  /*0150*/  EXIT ;  /* 0x000000000000794d */ /* 0x000fea0003800000 */
.L_x_49:
        /* <DEDUP_REMOVED lines=10> */
.L_x_71:


//--------------------- .text.sigmoid_forward     --------------------------
	.section	.text.sigmoid_forward,"ax",@progbits
	.align	128
        .global         sigmoid_forward
        .type           sigmoid_forward,@function
        .size           sigmoid_forward,(.L_x_64 - sigmoid_forward)
        .other          sigmoid_forward,@"STO_CUDA_ENTRY STV_DEFAULT"
sigmoid_forward:
.text.sigmoid_forward:
        /* <DEDUP_REMOVED lines=12> */
[----:B------:R-:W-:Y:S01]  /*00c0*/  IMAD.MOV.U32 R4, RZ, RZ, 0x652b82fe ;  /* 0x652b82feff047424 */ /* 0x000fe200078e00ff */
[----:B------:R-:W-:Y:S01]  /*00d0*/  UMOV UR6, 0xfefa39ef ;  /* 0xfefa39ef00067882 */ /* 0x000fe20000000000 */
[----:B------:R-:W-:Y:S01]  /*00e0*/  IMAD.MOV.U32 R5, RZ, RZ, 0x3ff71547 ;  /* 0x3ff71547ff057424 */ /* 0x000fe200078e00ff */
[----:B------:R-:W-:Y:S01]  /*00f0*/  UMOV UR7, 0x3fe62e42 ;  /* 0x3fe62e4200077882 */ /* 0x000fe20000000000 */
[----:B------:R-:W-:Y:S04]  /*0100*/  BSSY.RECONVERGENT B0, `(.L_x_50) ;  /* 0x0000037000007945 */ /* 0x000fe80003800200 */
[----:B--2---:R-:W-:Y:S02]  /*0110*/  DFMA R4, R2, -R4, 6.75539944105574400000e+15 ;  /* 0x433800000204742b */ /* 0x004fe40000000804 */
[----:B------:R-:W-:-:S06]  /*0120*/  DADD R10, -RZ, -R2 ;  /* 0x00000000ff0a7229 */ /* 0x000fcc0000000902 */
[----:B------:R-:W-:-:S04]  /*0130*/  DADD R6, R4, -6.75539944105574400000e+15 ;  /* 0xc338000004067429 */ /* 0x000fc80000000000 */
[----:B------:R-:W-:-:S04]  /*0140*/  FSETP.GEU.AND P0, PT, |R11|, 4.1917929649353027344, PT ;  /* 0x4086232b0b00780b */ /* 0x000fc80003f0e200 */
[----:B------:R-:W-:Y:S01]  /*0150*/  DFMA R8, R6, -UR6, -R2 ;  /* 0x8000000606087c2b */ /* 0x000fe20008000802 */
[----:B------:R-:W-:Y:S01]  /*0160*/  UMOV UR6, 0x3b39803f ;  /* 0x3b39803f00067882 */ /* 0x000fe20000000000 */
[----:B------:R-:W-:-:S06]  /*0170*/  UMOV UR7, 0x3c7abc9e ;  /* 0x3c7abc9e00077882 */ /* 0x000fcc0000000000 */
[----:B------:R-:W-:Y:S01]  /*0180*/  DFMA R6, R6, -UR6, R8 ;  /* 0x8000000606067c2b */ /* 0x000fe20008000008 */
[----:B------:R-:W-:Y:S01]  /*0190*/  UMOV UR6, 0x69ce2bdf ;  /* 0x69ce2bdf00067882 */ /* 0x000fe20000000000 */
[----:B------:R-:W-:Y:S01]  /*01a0*/  IMAD.MOV.U32 R8, RZ, RZ, -0x35dec16 ;  /* 0xfca213eaff087424 */ /* 0x000fe200078e00ff */
[----:B------:R-:W-:Y:S01]  /*01b0*/  MOV R9, 0x3e928af3 ;  /* 0x3e928af300097802 */ /* 0x000fe20000000f00 */
[----:B------:R-:W-:-:S05]  /*01c0*/  UMOV UR7, 0x3e5ade15 ;  /* 0x3e5ade1500077882 */ /* 0x000fca0000000000 */
[----:B------:R-:W-:Y:S01]  /*01d0*/  DFMA R8, R6, UR6, R8 ;  /* 0x0000000606087c2b */ /* 0x000fe20008000008 */
        /* <DEDUP_REMOVED lines=25> */
[----:B------:R-:W-:-:S10]  /*0370*/  DFMA R8, R6, R8, 1 ;  /* 0x3ff000000608742b */ /* 0x000fd40000000008 */
[----:B------:R-:W-:Y:S02]  /*0380*/  IMAD R7, R4, 0x100000, R9 ;  /* 0x0010000004077824 */ /* 0x000fe400078e0209 */
[----:B------:R-:W-:Y:S01]  /*0390*/  IMAD.MOV.U32 R6, RZ, RZ, R8 ;  /* 0x000000ffff067224 */ /* 0x000fe200078e0008 */
[----:B------:R-:W-:Y:S06]  /*03a0*/  @!P0 BRA `(.L_x_51) ;  /* 0x0000000000308947 */ /* 0x000fec0003800000 */
[----:B------:R-:W-:Y:S01]  /*03b0*/  FSETP.GEU.AND P1, PT, |R11|, 4.2275390625, PT ;  /* 0x408748000b00780b */ /* 0x000fe20003f2e200 */
[C---:B------:R-:W-:Y:S02]  /*03c0*/  DADD R6, -R2.reuse, +INF ;  /* 0x7ff0000002067429 */ /* 0x040fe40000000100 */
[----:B------:R-:W-:-:S08]  /*03d0*/  DSETP.GT.AND P0, PT, R2, RZ, PT ;  /* 0x000000ff0200722a */ /* 0x000fd00003f04000 */
[----:B------:R-:W-:Y:S02]  /*03e0*/  FSEL R6, R6, RZ, !P0 ;  /* 0x000000ff06067208 */ /* 0x000fe40004000000 */
[----:B------:R-:W-:Y:S02]  /*03f0*/  @!P1 LEA.HI R5, R4, R4, RZ, 0x1 ;  /* 0x0000000404059211 */ /* 0x000fe400078f08ff */
[----:B------:R-:W-:Y:S02]  /*0400*/  FSEL R7, R7, RZ, !P0 ;  /* 0x000000ff07077208 */ /* 0x000fe40004000000 */
[----:B------:R-:W-:-:S04]  /*0410*/  @!P1 SHF.R.S32.HI R5, RZ, 0x1, R5 ;  /* 0x00000001ff059819 */ /* 0x000fc80000011405 */
[----:B------:R-:W-:Y:S01]  /*0420*/  @!P1 LEA R9, R5, R9, 0x14 ;  /* 0x0000000905099211 */ /* 0x000fe200078ea0ff */
[----:B------:R-:W-:-:S05]  /*0430*/  @!P1 IMAD.IADD R2, R4, 0x1, -R5 ;  /* 0x0000000104029824 */ /* 0x000fca00078e0a05 */
[----:B------:R-:W-:Y:S01]  /*0440*/  @!P1 LEA R3, R2, 0x3ff00000, 0x14 ;  /* 0x3ff0000002039811 */ /* 0x000fe200078ea0ff */
[----:B------:R-:W-:-:S06]  /*0450*/  @!P1 IMAD.MOV.U32 R2, RZ, RZ, RZ ;  /* 0x000000ffff029224 */ /* 0x000fcc00078e00ff */
[----:B------:R-:W-:-:S11]  /*0460*/  @!P1 DMUL R6, R8, R2 ;  /* 0x0000000208069228 */ /* 0x000fd60000000000 */
.L_x_51:
[----:B------:R-:W-:Y:S05]  /*0470*/  BSYNC.RECONVERGENT B0 ;  /* 0x0000000000007941 */ /* 0x000fea0003800200 */
.L_x_50:
[----:B------:R-:W-:Y:S01]  /*0480*/  DADD R8, R6, 1 ;  /* 0x3ff0000006087429 */ /* 0x000fe20000000000 */
[----:B------:R-:W-:Y:S05]  /*0490*/  BSSY.RECONVERGENT B0, `(.L_x_52) ;  /* 0x000000e000007945 */ /* 0x000fea0003800200 */
[----:B------:R-:W0:Y:S04]  /*04a0*/  MUFU.RCP64H R3, R9 ;  /* 0x0000000900037308 */ /* 0x000e280000001800 */
[----:B------:R-:W-:-:S05]  /*04b0*/  VIADD R2, R9, 0x300402 ;  /* 0x0030040209027836 */ /* 0x000fca0000000000 */
[----:B------:R-:W-:Y:S01]  /*04c0*/  FSETP.GEU.AND P0, PT, |R2|, 5.8789094863358348022e-39, PT ;  /* 0x004004020200780b */ /* 0x000fe20003f0e200 */
[----:B0-----:R-:W-:-:S08]  /*04d0*/  DFMA R4, -R8, R2, 1 ;  /* 0x3ff000000804742b */ /* 0x001fd00000000102 */
[----:B------:R-:W-:-:S08]  /*04e0*/  DFMA R4, R4, R4, R4 ;  /* 0x000000040404722b */ /* 0x000fd00000000004 */
[----:B------:R-:W-:-:S08]  /*04f0*/  DFMA R4, R2, R4, R2 ;  /* 0x000000040204722b */ /* 0x000fd00000000002 */
[----:B------:R-:W-:-:S08]  /*0500*/  DFMA R6, -R8, R4, 1 ;  /* 0x3ff000000806742b */ /* 0x000fd00000000104 */
[----:B------:R-:W-:Y:S01]  /*0510*/  DFMA R4, R4, R6, R4 ;  /* 0x000000060404722b */ /* 0x000fe20000000004 */
[----:B------:R-:W-:Y:S10]  /*0520*/  @P0 BRA `(.L_x_53) ;  /* 0x0000000000100947 */ /* 0x000ff40003800000 */
[----:B------:R-:W-:-:S05]  /*0530*/  LOP3.LUT R2, R9, 0x7fffffff, RZ, 0xc0, !PT ;  /* 0x7fffffff09027812 */ /* 0x000fca00078ec0ff */
[----:B------:R-:W-:Y:S01]  /*0540*/  VIADD R3, R2, 0xfff00000 ;  /* 0xfff0000002037836 */ /* 0x000fe20000000000 */
[----:B------:R-:W-:-:S07]  /*0550*/  MOV R2, 0x570 ;  /* 0x0000057000027802 */ /* 0x000fce0000000f00 */
[----:B------:R-:W-:Y:S05]  /*0560*/  CALL.REL.NOINC `($__internal_1_$__cuda_sm20_dblrcp_rn_slowpath_v3) ;  /* 0x0000000000147944 */ /* 0x000fea0003c00000 */
.L_x_53:
[----:B------:R-:W-:Y:S05]  /*0570*/  BSYNC.RECONVERGENT B0 ;  /* 0x0000000000007941 */ /* 0x000fea0003800200 */
.L_x_52:
[----:B------:R-:W0:Y:S02]  /*0580*/  LDC.64 R2, c[0x0][0x388] ;  /* 0x0000e200ff027b82 */ /* 0x000e240000000a00 */
[----:B0-----:R-:W-:-:S05]  /*0590*/  IMAD.WIDE R2, R0, 0x8, R2 ;  /* 0x0000000800027825 */ /* 0x001fca00078e0202 */
[----:B------:R-:W-:Y:S01]  /*05a0*/  STG.E.64 desc[UR4][R2.64], R4 ;  /* 0x0000000402007986 */ /* 0x000fe2000c101b04 */
[----:B------:R-:W-:Y:S05]  /*05b0*/  EXIT ;  /* 0x000000000000794d */ /* 0x000fea0003800000 */
        .weak           $__internal_1_$__cuda_sm20_dblrcp_rn_slowpath_v3
        .type           $__internal_1_$__cuda_sm20_dblrcp_rn_slowpath_v3,@function
        .size           $__internal_1_$__cuda_sm20_dblrcp_rn_slowpath_v3,(.L_x_64 - $__internal_1_$__cuda_sm20_dblrcp_rn_slowpath_v3)
$__internal_1_$__cuda_sm20_dblrcp_rn_slowpath_v3:
[----:B------:R-:W-:Y:S01]  /*05c0*/  MOV R4, R8 ;  /* 0x0000000800047202 */ /* 0x000fe20000000f00 */
[----:B------:R-:W-:Y:S01]  /*05d0*/  IMAD.MOV.U32 R5, RZ, RZ, R9 ;  /* 0x000000ffff057224 */ /* 0x000fe200078e0009 */
[----:B------:R-:W-:Y:S05]  /*05e0*/  BSSY.RECONVERGENT B1, `(.L_x_54) ;  /* 0x0000025000017945 */ /* 0x000fea0003800200 */
[----:B------:R-:W-:-:S14]  /*05f0*/  DSETP.GTU.AND P0, PT, |R4|, +INF , PT ;  /* 0x7ff000000400742a */ /* 0x000fdc0003f0c200 */
[----:B------:R-:W-:Y:S05]  /*0600*/  @P0 BRA `(.L_x_55) ;  /* 0x0000000000800947 */ /* 0x000fea0003800000 */
[----:B------:R-:W-:-:S05]  /*0610*/  LOP3.LUT R8, R9, 0x7fffffff, RZ, 0xc0, !PT ;  /* 0x7fffffff09087812 */ /* 0x000fca00078ec0ff */
[----:B------:R-:W-:-:S05]  /*0620*/  VIADD R6, R8, 0xffffffff ;  /* 0xffffffff08067836 */ /* 0x000fca0000000000 */
[----:B------:R-:W-:-:S13]  /*0630*/  ISETP.GE.U32.AND P0, PT, R6, 0x7fefffff, PT ;  /* 0x7fefffff0600780c */ /* 0x000fda0003f06070 */
[----:B------:R-:W-:Y:S01]  /*0640*/  @P0 LOP3.LUT R7, R5, 0x7ff00000, RZ, 0x3c, !PT ;  /* 0x7ff0000005070812 */ /* 0x000fe200078e3cff */
[----:B------:R-:W-:Y:S01]  /*0650*/  @P0 IMAD.MOV.U32 R6, RZ, RZ, RZ ;  /* 0x000000ffff060224 */ /* 0x000fe200078e00ff */
[----:B------:R-:W-:Y:S06]  /*0660*/  @P0 BRA `(.L_x_56) ;  /* 0x0000000000700947 */ /* 0x000fec0003800000 */
[----:B------:R-:W-:-:S13]  /*0670*/  ISETP.GE.U32.AND P0, PT, R8, 0x1000001, PT ;  /* 0x010000010800780c */ /* 0x000fda0003f06070 */
[----:B------:R-:W-:Y:S05]  /*0680*/  @!P0 BRA `(.L_x_57) ;  /* 0x0000000000388947 */ /* 0x000fea0003800000 */
[----:B------:R-:W-:Y:S01]  /*0690*/  IADD3 R7, PT, PT, R5, -0x3fe00000, RZ ;  /* 0xc020000005077810 */ /* 0x000fe20007ffe0ff */
[----:B------:R-:W-:Y:S02]  /*06a0*/  IMAD.MOV.U32 R6, RZ, RZ, R4 ;  /* 0x000000ffff067224 */ /* 0x000fe400078e0004 */
[----:B------:R-:W-:Y:S01]  /*06b0*/  IMAD.MOV.U32 R8, RZ, RZ, R3 ;  /* 0x000000ffff087224 */ /* 0x000fe200078e0003 */
[----:B------:R-:W0:Y:S05]  /*06c0*/  MUFU.RCP64H R9, R7 ;  /* 0x0000000700097308 */ /* 0x000e2a0000001800 */
[----:B0-----:R-:W-:-:S08]  /*06d0*/  DFMA R10, -R6, R8, 1 ;  /* 0x3ff00000060a742b */ /* 0x001fd00000000108 */
[----:B------:R-:W-:-:S08]  /*06e0*/  DFMA R10, R10, R10, R10 ;  /* 0x0000000a0a0a722b */ /* 0x000fd0000000000a */
[----:B------:R-:W-:-:S08]  /*06f0*/  DFMA R10, R8, R10, R8 ;  /* 0x0000000a080a722b */ /* 0x000fd00000000008 */
[----:B------:R-:W-:-:S08]  /*0700*/  DFMA R8, -R6, R10, 1 ;  /* 0x3ff000000608742b */ /* 0x000fd0000000010a */
[----:B------:R-:W-:-:S08]  /*0710*/  DFMA R8, R10, R8, R10 ;  /* 0x000000080a08722b */ /* 0x000fd0000000000a */
[----:B------:R-:W-:-:S08]  /*0720*/  DMUL R8, R8, 2.2250738585072013831e-308 ;  /* 0x0010000008087828 */ /* 0x000fd00000000000 */
[----:B------:R-:W-:-:S08]  /*0730*/  DFMA R4, -R4, R8, 1 ;  /* 0x3ff000000404742b */ /* 0x000fd00000000108 */
[----:B------:R-:W-:-:S08]  /*0740*/  DFMA R4, R4, R4, R4 ;  /* 0x000000040404722b */ /* 0x000fd00000000004 */
[----:B------:R-:W-:Y:S01]  /*0750*/  DFMA R6, R8, R4, R8 ;  /* 0x000000040806722b */ /* 0x000fe20000000008 */
[----:B------:R-:W-:Y:S10]  /*0760*/  BRA `(.L_x_56) ;  /* 0x0000000000307947 */ /* 0x000ff40003800000 */
.L_x_57:
[----:B------:R-:W-:Y:S01]  /*0770*/  DMUL R4, R4, 8.11296384146066816958e+31 ;  /* 0x4690000004047828 */ /* 0x000fe20000000000 */
[----:B------:R-:W-:-:S05]  /*0780*/  MOV R6, R3 ;  /* 0x0000000300067202 */ /* 0x000fca0000000f00 */
[----:B------:R-:W0:Y:S02]  /*0790*/  MUFU.RCP64H R7, R5 ;  /* 0x0000000500077308 */ /* 0x000e240000001800 */
[----:B0-----:R-:W-:-:S08]  /*07a0*/  DFMA R8, -R4, R6, 1 ;  /* 0x3ff000000408742b */ /* 0x001fd00000000106 */
[----:B------:R-:W-:-:S08]  /*07b0*/  DFMA R8, R8, R8, R8 ;  /* 0x000000080808722b */ /* 0x000fd00000000008 */
[----:B------:R-:W-:-:S08]  /*07c0*/  DFMA R8, R6, R8, R6 ;  /* 0x000000080608722b */ /* 0x000fd00000000006 */
[----:B------:R-:W-:-:S08]  /*07d0*/  DFMA R6, -R4, R8, 1 ;  /* 0x3ff000000406742b */ /* 0x000fd00000000108 */
[----:B------:R-:W-:-:S08]  /*07e0*/  DFMA R6, R8, R6, R8 ;  /* 0x000000060806722b */ /* 0x000fd00000000008 */
[----:B------:R-:W-:Y:S01]  /*07f0*/  DMUL R6, R6, 8.11296384146066816958e+31 ;  /* 0x4690000006067828 */ /* 0x000fe20000000000 */
[----:B------:R-:W-:Y:S10]  /*0800*/  BRA `(.L_x_56) ;  /* 0x0000000000087947 */ /* 0x000ff40003800000 */
.L_x_55:
[----:B------:R-:W-:Y:S01]  /*0810*/  LOP3.LUT R7, R5, 0x80000, RZ, 0xfc, !PT ;  /* 0x0008000005077812 */ /* 0x000fe200078efcff */
[----:B------:R-:W-:-:S07]  /*0820*/  IMAD.MOV.U32 R6, RZ, RZ, R4 ;  /* 0x000000ffff067224 */ /* 0x000fce00078e0004 */
.L_x_56:
[----:B------:R-:W-:Y:S05]  /*0830*/  BSYNC.RECONVERGENT B1 ;  /* 0x0000000000017941 */ /* 0x000fea0003800200 */
.L_x_54:
[----:B------:R-:W-:Y:S01]  /*0840*/  IMAD.MOV.U32 R3, RZ, RZ, 0x0 ;  /* 0x00000000ff037424 */ /* 0x000fe200078e00ff */
[----:B------:R-:W-:Y:S01]  /*0850*/  MOV R5, R7 ;  /* 0x0000000700057202 */ /* 0x000fe20000000f00 */
[----:B------:R-:W-:Y:S02]  /*0860*/  IMAD.MOV.U32 R4, RZ, RZ, R6 ;  /* 0x000000ffff047224 */ /* 0x000fe400078e0006 */
[----:B------:R-:W-:Y:S05]  /*0870*/  RET.REL.NODEC R2 `(sigmoid_forward) ;  /* 0xfffffff402e07950 */ /* 0x000fea0003c3ffff */
.L_x_58:
        /* <DEDUP_REMOVED lines=16> */
.L_x_64:


//--------------------- .text.relu_backward       --------------------------
	.section	.text.relu_backward,"ax",@progbits
	.align	128
        .global         relu_backward
        .type           relu_backward,@function
        .size           relu_backward,(.L_x_73 - relu_backward)
        .other          relu_backward,@"STO_CUDA_ENTRY STV_DEFAULT"
relu_backward:
.text.relu_backward:
        /* <DEDUP_REMOVED lines=10> */
[----:B------:R-:W2:Y:S01]  /*00a0*/  LDC.64 R6, c[0x0][0x390] ;  /* 0x0000e400ff067b82 */ /* 0x000ea20000000a00 */
[----:B0-----:R-:W-:-:S06]  /*00b0*/  IMAD.WIDE R2, R9, 0x8, R2 ;  /* 0x0000000809027825 */ /* 0x001fcc00078e0202 */
[----:B-1----:R-:W3:Y:S01]  /*00c0*/  LDG.E.64 R2, desc[UR4][R2.64] ;  /* 0x0000000402027981 */ /* 0x002ee2000c1e1b00 */
[----:B------:R-:W-:Y:S01]  /*00d0*/  BSSY.RECONVERGENT B0, `(.L_x_59) ;  /* 0x0000008000007945 */ /* 0x000fe20003800200 */
[----:B--2---:R-:W-:Y:S01]  /*00e0*/  IMAD.WIDE R6, R9, 0x8, R6 ;  /* 0x0000000809067825 */ /* 0x004fe200078e0206 */
[----:B------:R-:W-:Y:S01]  /*00f0*/  CS2R R4, SRZ ;  /* 0x0000000000047805 */ /* 0x000fe2000001ff00 */
[----:B---3--:R-:W-:-:S14]  /*0100*/  DSETP.GT.AND P0, PT, R2, RZ, PT ;  /* 0x000000ff0200722a */ /* 0x008fdc0003f04000 */
[----:B------:R-:W-:Y:S05]  /*0110*/  @!P0 BRA `(.L_x_60) ;  /* 0x00000000000c8947 */ /* 0x000fea0003800000 */
[----:B------:R-:W0:Y:S02]  /*0120*/  LDC.64 R4, c[0x0][0x388] ;  /* 0x0000e200ff047b82 */ /* 0x000e240000000a00 */
[----:B0-----:R-:W-:-:S06]  /*0130*/  IMAD.WIDE R4, R9, 0x8, R4 ;  /* 0x0000000809047825 */ /* 0x001fcc00078e0204 */
[----:B------:R-:W5:Y:S02]  /*0140*/  LDG.E.64 R4, desc[UR4][R4.64] ;  /* 0x0000000404047981 */ /* 0x000f64000c1e1b00 */
.L_x_60:
[----:B------:R-:W-:Y:S05]  /*0150*/  BSYNC.RECONVERGENT B0 ;  /* 0x0000000000007941 */ /* 0x000fea0003800200 */
.L_x_59:
[----:B-----5:R-:W-:Y:S01]  /*0160*/  STG.E.64 desc[UR4][R6.64], R4 ;  /* 0x0000000406007986 */ /* 0x020fe2000c101b04 */
[----:B------:R-:W-:Y:S05]  /*0170*/  EXIT ;  /* 0x000000000000794d */ /* 0x000fea0003800000 */
.L_x_61:
        /* <DEDUP_REMOVED lines=16> */
.L_x_73:


//--------------------- .text.relu_forward        --------------------------
	.section	.text.relu_forward,"ax",@progbits
	.align	128
        .global         relu_forward
        .type           relu_forward,@function
        .size           relu_forward,(.L_x_74 - relu_forward)
        .other          relu_forward,@"STO_CUDA_ENTRY STV_DEFAULT"
relu_forward:
.text.relu_forward:
        /* <DEDUP_REMOVED lines=13> */
[----:B------:R-:W-:Y:S02]  /*00d0*/  IMAD.MOV.U32 R0, RZ, RZ, RZ ;  /* 0x000000ffff007224 */ /* 0x000fe400078e00ff */
[----:B------:R-:W-:Y:S02]  /*00e0*/  HFMA2 R4, -RZ, RZ, 0, 0 ;  /* 0x00000000ff047431 */ /* 0x000fe400000001ff */
[----:B--2---:R-:W-:Y:S01]  /*00f0*/  IMAD.WIDE R6, R5, 0x8, R6 ;  /* 0x0000000805067825 */ /* 0x004fe200078e0206 */
[----:B---3--:R-:W-:Y:S01]  /*0100*/  DSETP.MAX.AND P0, P1, RZ, R2, PT ;  /* 0x00000002ff00722a */ /* 0x008fe2000390f000 */
[----:B------:R-:W-:Y:S02]  /*0110*/  MOV R11, R3 ;  /* 0x00000003000b7202 */ /* 0x000fe40000000f00 */
[----:B------:R-:W-:-:S03]  /*0120*/  IMAD.MOV.U32 R9, RZ, RZ, R2 ;  /* 0x000000ffff097224 */ /* 0x000fc600078e0002 */
[----:B------:R-:W-:Y:S02]  /*0130*/  FSEL R13, R0, R11, P0 ;  /* 0x0000000b000d7208 */ /* 0x000fe40000000000 */
[----:B------:R-:W-:-:S06]  /*0140*/  SEL R4, R4, R9, P0 ;  /* 0x0000000904047207 */ /* 0x000fcc0000000000 */
[----:B------:R-:W-:-:S05]  /*0150*/  @P1 LOP3.LUT R13, R11, 0x80000, RZ, 0xfc, !PT ;  /* 0x000800000b0d1812 */ /* 0x000fca00078efcff */
[----:B------:R-:W-:-:S05]  /*0160*/  IMAD.MOV.U32 R5, RZ, RZ, R13 ;  /* 0x000000ffff057224 */ /* 0x000fca00078e000d */
[----:B------:R-:W-:Y:S01]  /*0170*/  STG.E.64 desc[UR4][R6.64], R4 ;  /* 0x0000000406007986 */ /* 0x000fe2000c101b04 */
[----:B------:R-:W-:Y:S05]  /*0180*/  EXIT ;  /* 0x000000000000794d */ /* 0x000fea0003800000 */
.L_x_62:
        /* <DEDUP_REMOVED lines=15> */
.L_x_74:


//--------------------- .nv.shared.softmax_cross_entropy_backward --------------------------
	.section	.nv.shared.softmax_cross_entropy_backward,"aw",@nobits
	.sectionflags	@""
	.align	16
	.zero		1024


//--------------------- .nv.shared.reserved.0     --------------------------
	.section	.nv.shared.reserved.0,"aw",@nobits
	.weak		__nv_reservedSMEM_offset_0_alias
	.size		__nv_reservedSMEM_offset_0_alias, 0, 64
	.other		__nv_reservedSMEM_offset_0_alias,@"STO_CUDA_RESERVED_SHARED STV_DEFAULT"
__nv_reservedSMEM_offset_0_alias:
	.zero		0
	.zero		64


//--------------------- .nv.shared.softmax_forward --------------------------
	.section	.nv.shared.softmax_forward,"aw",@nobits
	.sectionflags	@""
	.align	16
	.zero		1024


//--------------------- .nv.shared.leaky_relu_backward --------------------------
	.section	.nv.shared.leaky_relu_backward,"aw",@nobits
	.sectionflags	@""
	.align	16
	.zero		1024


//--------------------- .nv.shared.leaky_relu_forward --------------------------
	.section	.nv.shared.leaky_relu_forward,"aw",@nobits
	.sectionflags	@""
	.align	16
	.zero		1024


//--------------------- .nv.shared.tanh_backward  --------------------------
	.section	.nv.shared.tanh_backward,"aw",@nobits
	.sectionflags	@""
	.align	16
	.zero		1024


//--------------------- .nv.shared.tanh_forward   --------------------------
	.section	.nv.shared.tanh_forward,"aw",@nobits
	.sectionflags	@""
	.align	16
	.zero		1024


//--------------------- .nv.shared.sigmoid_backward --------------------------
	.section	.nv.shared.sigmoid_backward,"aw",@nobits
	.sectionflags	@""
	.align	16
	.zero		1024


//--------------------- .nv.shared.sigmoid_forward --------------------------
	.section	.nv.shared.sigmoid_forward,"aw",@nobits
	.sectionflags	@""
	.align	16
	.zero		1024


//--------------------- .nv.shared.relu_backward  --------------------------
	.section	.nv.shared.relu_backward,"aw",@nobits
	.sectionflags	@""
	.align	16
	.zero		1024


//--------------------- .nv.shared.relu_forward   --------------------------
	.section	.nv.shared.relu_forward,"aw",@nobits
	.sectionflags	@""
	.align	16
	.zero		1024


//--------------------- .nv.constant0.softmax_cross_entropy_backward --------------------------
	.section	.nv.constant0.softmax_cross_entropy_backward,"a",@progbits
	.sectionflags	@""
	.align	4
.nv.constant0.softmax_cross_entropy_backward:
	.zero		928


//--------------------- .nv.constant0.softmax_forward --------------------------
	.section	.nv.constant0.softmax_forward,"a",@progbits
	.sectionflags	@""
	.align	4
.nv.constant0.softmax_forward:
	.zero		920


//--------------------- .nv.constant0.leaky_relu_backward --------------------------
	.section	.nv.constant0.leaky_relu_backward,"a",@progbits
	.sectionflags	@""
	.align	4
.nv.constant0.leaky_relu_backward:
	.zero		932


//--------------------- .nv.constant0.leaky_relu_forward --------------------------
	.section	.nv.constant0.leaky_relu_forward,"a",@progbits
	.sectionflags	@""
	.align	4
.nv.constant0.leaky_relu_forward:
	.zero		924


//--------------------- .nv.constant0.tanh_backward --------------------------
	.section	.nv.constant0.tanh_backward,"a",@progbits
	.sectionflags	@""
	.align	4
.nv.constant0.tanh_backward:
	.zero		924


//--------------------- .nv.constant0.tanh_forward --------------------------
	.section	.nv.constant0.tanh_forward,"a",@progbits
	.sectionflags	@""
	.align	4
.nv.constant0.tanh_forward:
	.zero		916


//--------------------- .nv.constant0.sigmoid_backward --------------------------
	.section	.nv.constant0.sigmoid_backward,"a",@progbits
	.sectionflags	@""
	.align	4
.nv.constant0.sigmoid_backward:
	.zero		924


//--------------------- .nv.constant0.sigmoid_forward --------------------------
	.section	.nv.constant0.sigmoid_forward,"a",@progbits
	.sectionflags	@""
	.align	4
.nv.constant0.sigmoid_forward:
	.zero		916


//--------------------- .nv.constant0.relu_backward --------------------------
	.section	.nv.constant0.relu_backward,"a",@progbits
	.sectionflags	@""
	.align	4
.nv.constant0.relu_backward:
	.zero		924


//--------------------- .nv.constant0.relu_forward --------------------------
	.section	.nv.constant0.relu_forward,"a",@progbits
	.sectionflags	@""
	.align	4
.nv.constant0.relu_forward:
	.zero		916


//--------------------- SYMBOLS --------------------------

	.type		.nv.reservedSmem.offset0,@object
	.size		.nv.reservedSmem.offset0,0x4
	.type		.nv.reservedSmem.cap,@object
	.size		.nv.reservedSmem.cap,0x4
